	.target	sm_90a

	.elftype	@"ET_EXEC"


//--------------------- .note.nv.tkinfo           --------------------------
	.section	.note.nv.tkinfo,"",@"SHT_NOTE"
	.sectionflags	@"SHF_NOTE_NV_TKINFO"
	.tkinfo
        /*0018*/ 	.word	0x00000002
        /*0030*/ 	.string	""
        /*0030*/ 	.string	"ptxas"
        /*0030*/ 	.string	"Cuda compilation tools, release 13.0, V13.0.88"
        /*0030*/ 	.string	"Build cuda_13.0.r13.0/compiler.36424714_0"
        /*0030*/ 	.string	"-arch sm_90a -m 64 "



//--------------------- .note.nv.cuinfo           --------------------------
	.section	.note.nv.cuinfo,"",@"SHT_NOTE"
	.sectionflags	@"SHF_NOTE_NV_CUINFO"
        /*0018*/ 	.short	0x0002
        /*001a*/ 	.short	0x005a
        /*001c*/ 	.short	0x0082
	.zero		2


//--------------------- .nv.info                  --------------------------
	.section	.nv.info,"",@"SHT_CUDA_INFO"
	.align	4


	//----- nvinfo : EIATTR_REGCOUNT
	.align		4
        /*0000*/ 	.byte	0x04, 0x2f
        /*0002*/ 	.short	(.L_29 - .L_28)
	.align		4
.L_28:
        /*0004*/ 	.word	index@(_Z7cleanupPfS_S_S_biPVi)
        /*0008*/ 	.word	0x00000011


	//----- nvinfo : EIATTR_FRAME_SIZE
	.align		4
.L_29:
        /*000c*/ 	.byte	0x04, 0x11
        /*000e*/ 	.short	(.L_31 - .L_30)
	.align		4
.L_30:
        /*0010*/ 	.word	index@(_Z7cleanupPfS_S_S_biPVi)
        /*0014*/ 	.word	0x00000000


	//----- nvinfo : EIATTR_REGCOUNT
	.align		4
.L_31:
        /*0018*/ 	.byte	0x04, 0x2f
        /*001a*/ 	.short	(.L_33 - .L_32)
	.align		4
.L_32:
        /*001c*/ 	.word	index@(_Z25multi_tensor_apply_kernelI18TensorListMetadataILi1EE13L2NormFunctorIfEJPfS4_biEEvlPViT_T0_DpT1_)
        /*0020*/ 	.word	0x00000018


	//----- nvinfo : EIATTR_FRAME_SIZE
	.align		4
.L_33:
        /*0024*/ 	.byte	0x04, 0x11
        /*0026*/ 	.short	(.L_35 - .L_34)
	.align		4
.L_34:
        /*0028*/ 	.word	index@(_Z25multi_tensor_apply_kernelI18TensorListMetadataILi1EE13L2NormFunctorIfEJPfS4_biEEvlPViT_T0_DpT1_)
        /*002c*/ 	.word	0x00000000


	//----- nvinfo : EIATTR_REGCOUNT
	.align		4
.L_35:
        /*0030*/ 	.byte	0x04, 0x2f
        /*0032*/ 	.short	(.L_37 - .L_36)
	.align		4
.L_36:
        /*0034*/ 	.word	index@(_Z25multi_tensor_apply_kernelI18TensorListMetadataILi1EE13L2NormFunctorIN3c104HalfEEJPfS6_biEEvlPViT_T0_DpT1_)
        /*0038*/ 	.word	0x0000001b


	//----- nvinfo : EIATTR_FRAME_SIZE
	.align		4
.L_37:
        /*003c*/ 	.byte	0x04, 0x11
        /*003e*/ 	.short	(.L_39 - .L_38)
	.align		4
.L_38:
        /*0040*/ 	.word	index@(_Z25multi_tensor_apply_kernelI18TensorListMetadataILi1EE13L2NormFunctorIN3c104HalfEEJPfS6_biEEvlPViT_T0_DpT1_)
        /*0044*/ 	.word	0x00000000


	//----- nvinfo : EIATTR_REGCOUNT
	.align		4
.L_39:
        /*0048*/ 	.byte	0x04, 0x2f
        /*004a*/ 	.short	(.L_41 - .L_40)
	.align		4
.L_40:
        /*004c*/ 	.word	index@(_Z25multi_tensor_apply_kernelI18TensorListMetadataILi1EE13L2NormFunctorIN3c108BFloat16EEJPfS6_biEEvlPViT_T0_DpT1_)
        /*0050*/ 	.word	0x0000001b


	//----- nvinfo : EIATTR_FRAME_SIZE
	.align		4
.L_41:
        /*0054*/ 	.byte	0x04, 0x11
        /*0056*/ 	.short	(.L_43 - .L_42)
	.align		4
.L_42:
        /*0058*/ 	.word	index@(_Z25multi_tensor_apply_kernelI18TensorListMetadataILi1EE13L2NormFunctorIN3c108BFloat16EEJPfS6_biEEvlPViT_T0_DpT1_)
        /*005c*/ 	.word	0x00000000


	//----- nvinfo : EIATTR_MIN_STACK_SIZE
	.align		4
.L_43:
        /*0060*/ 	.byte	0x04, 0x12
        /*0062*/ 	.short	(.L_45 - .L_44)
	.align		4
.L_44:
        /*0064*/ 	.word	index@(_Z25multi_tensor_apply_kernelI18TensorListMetadataILi1EE13L2NormFunctorIN3c108BFloat16EEJPfS6_biEEvlPViT_T0_DpT1_)
        /*0068*/ 	.word	0x00000000


	//----- nvinfo : EIATTR_MIN_STACK_SIZE
	.align		4
.L_45:
        /*006c*/ 	.byte	0x04, 0x12
        /*006e*/ 	.short	(.L_47 - .L_46)
	.align		4
.L_46:
        /*0070*/ 	.word	index@(_Z25multi_tensor_apply_kernelI18TensorListMetadataILi1EE13L2NormFunctorIN3c104HalfEEJPfS6_biEEvlPViT_T0_DpT1_)
        /*0074*/ 	.word	0x00000000


	//----- nvinfo : EIATTR_MIN_STACK_SIZE
	.align		4
.L_47:
        /*0078*/ 	.byte	0x04, 0x12
        /*007a*/ 	.short	(.L_49 - .L_48)
	.align		4
.L_48:
        /*007c*/ 	.word	index@(_Z25multi_tensor_apply_kernelI18TensorListMetadataILi1EE13L2NormFunctorIfEJPfS4_biEEvlPViT_T0_DpT1_)
        /*0080*/ 	.word	0x00000000


	//----- nvinfo : EIATTR_MIN_STACK_SIZE
	.align		4
.L_49:
        /*0084*/ 	.byte	0x04, 0x12
        /*0086*/ 	.short	(.L_51 - .L_50)
	.align		4
.L_50:
        /*0088*/ 	.word	index@(_Z7cleanupPfS_S_S_biPVi)
        /*008c*/ 	.word	0x00000000
.L_51:


//--------------------- .nv.compat                --------------------------
	.section	.nv.compat,"",@"SHT_CUDA_COMPAT_INFO"
	.align	4
        /*0000*/ 	.byte	0x02, 0x09, 0x01, 0x00, 0x02, 0x02, 0x01, 0x00, 0x02, 0x05, 0x05, 0x00, 0x03, 0x07, 0x01, 0x01
        /*0010*/ 	.byte	0x02, 0x03, 0x00, 0x00, 0x02, 0x06, 0x01, 0x00, 0x04, 0x0b, 0x08, 0x00, 0x00, 0x00, 0x00, 0x00
        /*0020*/ 	.byte	0x00, 0x00, 0x00, 0x00


//--------------------- .nv.info._Z25multi_tensor_apply_kernelI18TensorListMetadataILi1EE13L2NormFunctorIN3c108BFloat16EEJPfS6_biEEvlPViT_T0_DpT1_ --------------------------
	.section	.nv.info._Z25multi_tensor_apply_kernelI18TensorListMetadataILi1EE13L2NormFunctorIN3c108BFloat16EEJPfS6_biEEvlPViT_T0_DpT1_,"",@"SHT_CUDA_INFO"
	.sectionflags	@""
	.align	4


	//----- nvinfo : EIATTR_CUDA_API_VERSION
	.align		4
        /*0000*/ 	.byte	0x04, 0x37
        /*0002*/ 	.short	(.L_53 - .L_52)
.L_52:
        /*0004*/ 	.word	0x00000082


	//----- nvinfo : EIATTR_KPARAM_INFO
	.align		4
.L_53:
        /*0008*/ 	.byte	0x04, 0x17
        /*000a*/ 	.short	(.L_55 - .L_54)
.L_54:
        /*000c*/ 	.word	0x00000000
        /*0010*/ 	.short	0x0007
        /*0012*/ 	.short	0x0d54
        /*0014*/ 	.byte	0x00, 0xf0, 0x11, 0x00


	//----- nvinfo : EIATTR_KPARAM_INFO
	.align		4
.L_55:
        /*0018*/ 	.byte	0x04, 0x17
        /*001a*/ 	.short	(.L_57 - .L_56)
.L_56:
        /*001c*/ 	.word	0x00000000
        /*0020*/ 	.short	0x0006
        /*0022*/ 	.short	0x0d50
        /*0024*/ 	.byte	0x00, 0xf0, 0x05, 0x00


	//----- nvinfo : EIATTR_KPARAM_INFO
	.align		4
.L_57:
        /*0028*/ 	.byte	0x04, 0x17
        /*002a*/ 	.short	(.L_59 - .L_58)
.L_58:
        /*002c*/ 	.word	0x00000000
        /*0030*/ 	.short	0x0005
        /*0032*/ 	.short	0x0d48
        /*0034*/ 	.byte	0x00, 0xf0, 0x21, 0x00


	//----- nvinfo : EIATTR_KPARAM_INFO
	.align		4
.L_59:
        /*0038*/ 	.byte	0x04, 0x17
        /*003a*/ 	.short	(.L_61 - .L_60)
.L_60:
        /*003c*/ 	.word	0x00000000
        /*0040*/ 	.short	0x0004
        /*0042*/ 	.short	0x0d40
        /*0044*/ 	.byte	0x00, 0xf0, 0x21, 0x00


	//----- nvinfo : EIATTR_KPARAM_INFO
	.align		4
.L_61:
        /*0048*/ 	.byte	0x04, 0x17
        /*004a*/ 	.short	(.L_63 - .L_62)
.L_62:
        /*004c*/ 	.word	0x00000000
        /*0050*/ 	.short	0x0003
        /*0052*/ 	.short	0x0d38
        /*0054*/ 	.byte	0x00, 0xf0, 0x05, 0x00


	//----- nvinfo : EIATTR_KPARAM_INFO
	.align		4
.L_63:
        /*0058*/ 	.byte	0x04, 0x17
        /*005a*/ 	.short	(.L_65 - .L_64)
.L_64:
        /*005c*/ 	.word	0x00000000
        /*0060*/ 	.short	0x0002
        /*0062*/ 	.short	0x0010
        /*0064*/ 	.byte	0x00, 0xf0, 0xa1, 0x34


	//----- nvinfo : EIATTR_KPARAM_INFO
	.align		4
.L_65:
        /*0068*/ 	.byte	0x04, 0x17
        /*006a*/ 	.short	(.L_67 - .L_66)
.L_66:
        /*006c*/ 	.word	0x00000000
        /*0070*/ 	.short	0x0001
        /*0072*/ 	.short	0x0008
        /*0074*/ 	.byte	0x00, 0xf0, 0x21, 0x00


	//----- nvinfo : EIATTR_KPARAM_INFO
	.align		4
.L_67:
        /*0078*/ 	.byte	0x04, 0x17
        /*007a*/ 	.short	(.L_69 - .L_68)
.L_68:
        /*007c*/ 	.word	0x00000000
        /*0080*/ 	.short	0x0000
        /*0082*/ 	.short	0x0000
        /*0084*/ 	.byte	0x00, 0xf0, 0x21, 0x00


	//----- nvinfo : EIATTR_SPARSE_MMA_MASK
	.align		4
.L_69:
        /*0088*/ 	.byte	0x03, 0x50
        /*008a*/ 	.short	0x0000


	//----- nvinfo : EIATTR_MAXREG_COUNT
	.align		4
        /*008c*/ 	.byte	0x03, 0x1b
        /*008e*/ 	.short	0x00ff


	//----- nvinfo : EIATTR_NUM_BARRIERS
	.align		4
        /*0090*/ 	.byte	0x02, 0x4c
        /*0092*/ 	.byte	0x01
	.zero		1


	//----- nvinfo : EIATTR_MERCURY_ISA_VERSION
	.align		4
        /*0094*/ 	.byte	0x03, 0x5f
        /*0096*/ 	.short	0x0101


	//----- nvinfo : EIATTR_COOP_GROUP_MASK_REGIDS
	.align		4
        /*0098*/ 	.byte	0x04, 0x29
        /*009a*/ 	.short	(.L_71 - .L_70)


	//   ....[0]....
.L_70:
        /*009c*/ 	.word	0xffffffff


	//   ....[1]....
        /*00a0*/ 	.word	0xffffffff


	//   ....[2]....
        /*00a4*/ 	.word	0xffffffff


	//   ....[3]....
        /*00a8*/ 	.word	0xffffffff


	//   ....[4]....
        /*00ac*/ 	.word	0xffffffff


	//   ....[5]....
        /*00b0*/ 	.word	0x05000009


	//   ....[6]....
        /*00b4*/ 	.word	0x05000009


	//   ....[7]....
        /*00b8*/ 	.word	0x05000009


	//   ....[8]....
        /*00bc*/ 	.word	0x05000009


	//   ....[9]....
        /*00c0*/ 	.word	0x05000009


	//----- nvinfo : EIATTR_COOP_GROUP_INSTR_OFFSETS
	.align		4
.L_71:
        /*00c4*/ 	.byte	0x04, 0x28
        /*00c6*/ 	.short	(.L_73 - .L_72)


	//   ....[0]....
.L_72:
        /*00c8*/ 	.word	0x00000860


	//   ....[1]....
        /*00cc*/ 	.word	0x00000880


	//   ....[2]....
        /*00d0*/ 	.word	0x000008a0


	//   ....[3]....
        /*00d4*/ 	.word	0x000008c0


	//   ....[4]....
        /*00d8*/ 	.word	0x000008e0


	//   ....[5]....
        /*00dc*/ 	.word	0x00000af0


	//   ....[6]....
        /*00e0*/ 	.word	0x00000b60


	//   ....[7]....
        /*00e4*/ 	.word	0x00000bd0


	//   ....[8]....
        /*00e8*/ 	.word	0x00000c40


	//   ....[9]....
        /*00ec*/ 	.word	0x00000cb0


	//----- nvinfo : EIATTR_EXIT_INSTR_OFFSETS
	.align		4
.L_73:
        /*00f0*/ 	.byte	0x04, 0x1c
        /*00f2*/ 	.short	(.L_75 - .L_74)


	//   ....[0]....
.L_74:
        /*00f4*/ 	.word	0x00000050


	//   ....[1]....
        /*00f8*/ 	.word	0x00000930


	//   ....[2]....
        /*00fc*/ 	.word	0x00000a10


	//   ....[3]....
        /*0100*/ 	.word	0x00000a90


	//----- nvinfo : EIATTR_CRS_STACK_SIZE
	.align		4
.L_75:
        /*0104*/ 	.byte	0x04, 0x1e
        /*0106*/ 	.short	(.L_77 - .L_76)
.L_76:
        /*0108*/ 	.word	0x00000000


	//----- nvinfo : EIATTR_CBANK_PARAM_SIZE
	.align		4
.L_77:
        /*010c*/ 	.byte	0x03, 0x19
        /*010e*/ 	.short	0x0d58


	//----- nvinfo : EIATTR_PARAM_CBANK
	.align		4
        /*0110*/ 	.byte	0x04, 0x0a
        /*0112*/ 	.short	(.L_79 - .L_78)
	.align		4
.L_78:
        /*0114*/ 	.word	index@(.nv.constant0._Z25multi_tensor_apply_kernelI18TensorListMetadataILi1EE13L2NormFunctorIN3c108BFloat16EEJPfS6_biEEvlPViT_T0_DpT1_)
        /*0118*/ 	.short	0x0210
        /*011a*/ 	.short	0x0d58


	//----- nvinfo : EIATTR_SW_WAR
	.align		4
.L_79:
        /*011c*/ 	.byte	0x04, 0x36
        /*011e*/ 	.short	(.L_81 - .L_80)
.L_80:
        /*0120*/ 	.word	0x00000008
.L_81:


//--------------------- .nv.info._Z25multi_tensor_apply_kernelI18TensorListMetadataILi1EE13L2NormFunctorIN3c104HalfEEJPfS6_biEEvlPViT_T0_DpT1_ --------------------------
	.section	.nv.info._Z25multi_tensor_apply_kernelI18TensorListMetadataILi1EE13L2NormFunctorIN3c104HalfEEJPfS6_biEEvlPViT_T0_DpT1_,"",@"SHT_CUDA_INFO"
	.sectionflags	@""
	.align	4


	//----- nvinfo : EIATTR_CUDA_API_VERSION
	.align		4
        /*0000*/ 	.byte	0x04, 0x37
        /*0002*/ 	.short	(.L_83 - .L_82)
.L_82:
        /*0004*/ 	.word	0x00000082


	//----- nvinfo : EIATTR_KPARAM_INFO
	.align		4
.L_83:
        /*0008*/ 	.byte	0x04, 0x17
        /*000a*/ 	.short	(.L_85 - .L_84)
.L_84:
        /*000c*/ 	.word	0x00000000
        /*0010*/ 	.short	0x0007
        /*0012*/ 	.short	0x0d54
        /*0014*/ 	.byte	0x00, 0xf0, 0x11, 0x00


	//----- nvinfo : EIATTR_KPARAM_INFO
	.align		4
.L_85:
        /*0018*/ 	.byte	0x04, 0x17
        /*001a*/ 	.short	(.L_87 - .L_86)
.L_86:
        /*001c*/ 	.word	0x00000000
        /*0020*/ 	.short	0x0006
        /*0022*/ 	.short	0x0d50
        /*0024*/ 	.byte	0x00, 0xf0, 0x05, 0x00


	//----- nvinfo : EIATTR_KPARAM_INFO
	.align		4
.L_87:
        /*0028*/ 	.byte	0x04, 0x17
        /*002a*/ 	.short	(.L_89 - .L_88)
.L_88:
        /*002c*/ 	.word	0x00000000
        /*0030*/ 	.short	0x0005
        /*0032*/ 	.short	0x0d48
        /*0034*/ 	.byte	0x00, 0xf0, 0x21, 0x00


	//----- nvinfo : EIATTR_KPARAM_INFO
	.align		4
.L_89:
        /*0038*/ 	.byte	0x04, 0x17
        /*003a*/ 	.short	(.L_91 - .L_90)
.L_90:
        /*003c*/ 	.word	0x00000000
        /*0040*/ 	.short	0x0004
        /*0042*/ 	.short	0x0d40
        /*0044*/ 	.byte	0x00, 0xf0, 0x21, 0x00


	//----- nvinfo : EIATTR_KPARAM_INFO
	.align		4
.L_91:
        /*0048*/ 	.byte	0x04, 0x17
        /*004a*/ 	.short	(.L_93 - .L_92)
.L_92:
        /*004c*/ 	.word	0x00000000
        /*0050*/ 	.short	0x0003
        /*0052*/ 	.short	0x0d38
        /*0054*/ 	.byte	0x00, 0xf0, 0x05, 0x00


	//----- nvinfo : EIATTR_KPARAM_INFO
	.align		4
.L_93:
        /*0058*/ 	.byte	0x04, 0x17
        /*005a*/ 	.short	(.L_95 - .L_94)
.L_94:
        /*005c*/ 	.word	0x00000000
        /*0060*/ 	.short	0x0002
        /*0062*/ 	.short	0x0010
        /*0064*/ 	.byte	0x00, 0xf0, 0xa1, 0x34


	//----- nvinfo : EIATTR_KPARAM_INFO
	.align		4
.L_95:
        /*0068*/ 	.byte	0x04, 0x17
        /*006a*/ 	.short	(.L_97 - .L_96)
.L_96:
        /*006c*/ 	.word	0x00000000
        /*0070*/ 	.short	0x0001
        /*0072*/ 	.short	0x0008
        /*0074*/ 	.byte	0x00, 0xf0, 0x21, 0x00


	//----- nvinfo : EIATTR_KPARAM_INFO
	.align		4
.L_97:
        /*0078*/ 	.byte	0x04, 0x17
        /*007a*/ 	.short	(.L_99 - .L_98)
.L_98:
        /*007c*/ 	.word	0x00000000
        /*0080*/ 	.short	0x0000
        /*0082*/ 	.short	0x0000
        /*0084*/ 	.byte	0x00, 0xf0, 0x21, 0x00


	//----- nvinfo : EIATTR_SPARSE_MMA_MASK
	.align		4
.L_99:
        /*0088*/ 	.byte	0x03, 0x50
        /*008a*/ 	.short	0x0000


	//----- nvinfo : EIATTR_MAXREG_COUNT
	.align		4
        /*008c*/ 	.byte	0x03, 0x1b
        /*008e*/ 	.short	0x00ff


	//----- nvinfo : EIATTR_NUM_BARRIERS
	.align		4
        /*0090*/ 	.byte	0x02, 0x4c
        /*0092*/ 	.byte	0x01
	.zero		1


	//----- nvinfo : EIATTR_MERCURY_ISA_VERSION
	.align		4
        /*0094*/ 	.byte	0x03, 0x5f
        /*0096*/ 	.short	0x0101


	//----- nvinfo : EIATTR_COOP_GROUP_MASK_REGIDS
	.align		4
        /*0098*/ 	.byte	0x04, 0x29
        /*009a*/ 	.short	(.L_101 - .L_100)


	//   ....[0]....
.L_100:
        /*009c*/ 	.word	0xffffffff


	//   ....[1]....
        /*00a0*/ 	.word	0xffffffff


	//   ....[2]....
        /*00a4*/ 	.word	0xffffffff


	//   ....[3]....
        /*00a8*/ 	.word	0xffffffff


	//   ....[4]....
        /*00ac*/ 	.word	0xffffffff


	//   ....[5]....
        /*00b0*/ 	.word	0x05000009


	//   ....[6]....
        /*00b4*/ 	.word	0x05000009


	//   ....[7]....
        /*00b8*/ 	.word	0x05000009


	//   ....[8]....
        /*00bc*/ 	.word	0x05000009


	//   ....[9]....
        /*00c0*/ 	.word	0x05000009


	//----- nvinfo : EIATTR_COOP_GROUP_INSTR_OFFSETS
	.align		4
.L_101:
        /*00c4*/ 	.byte	0x04, 0x28
        /*00c6*/ 	.short	(.L_103 - .L_102)


	//   ....[0]....
.L_102:
        /*00c8*/ 	.word	0x00000860


	//   ....[1]....
        /*00cc*/ 	.word	0x00000880


	//   ....[2]....
        /*00d0*/ 	.word	0x000008a0


	//   ....[3]....
        /*00d4*/ 	.word	0x000008c0


	//   ....[4]....
        /*00d8*/ 	.word	0x000008e0


	//   ....[5]....
        /*00dc*/ 	.word	0x00000af0


	//   ....[6]....
        /*00e0*/ 	.word	0x00000b60


	//   ....[7]....
        /*00e4*/ 	.word	0x00000bd0


	//   ....[8]....
        /*00e8*/ 	.word	0x00000c40


	//   ....[9]....
        /*00ec*/ 	.word	0x00000cb0


	//----- nvinfo : EIATTR_EXIT_INSTR_OFFSETS
	.align		4
.L_103:
        /*00f0*/ 	.byte	0x04, 0x1c
        /*00f2*/ 	.short	(.L_105 - .L_104)


	//   ....[0]....
.L_104:
        /*00f4*/ 	.word	0x00000050


	//   ....[1]....
        /*00f8*/ 	.word	0x00000930


	//   ....[2]....
        /*00fc*/ 	.word	0x00000a10


	//   ....[3]....
        /*0100*/ 	.word	0x00000a90


	//----- nvinfo : EIATTR_CRS_STACK_SIZE
	.align		4
.L_105:
        /*0104*/ 	.byte	0x04, 0x1e
        /*0106*/ 	.short	(.L_107 - .L_106)
.L_106:
        /*0108*/ 	.word	0x00000000


	//----- nvinfo : EIATTR_CBANK_PARAM_SIZE
	.align		4
.L_107:
        /*010c*/ 	.byte	0x03, 0x19
        /*010e*/ 	.short	0x0d58


	//----- nvinfo : EIATTR_PARAM_CBANK
	.align		4
        /*0110*/ 	.byte	0x04, 0x0a
        /*0112*/ 	.short	(.L_109 - .L_108)
	.align		4
.L_108:
        /*0114*/ 	.word	index@(.nv.constant0._Z25multi_tensor_apply_kernelI18TensorListMetadataILi1EE13L2NormFunctorIN3c104HalfEEJPfS6_biEEvlPViT_T0_DpT1_)
        /*0118*/ 	.short	0x0210
        /*011a*/ 	.short	0x0d58


	//----- nvinfo : EIATTR_SW_WAR
	.align		4
.L_109:
        /*011c*/ 	.byte	0x04, 0x36
        /*011e*/ 	.short	(.L_111 - .L_110)
.L_110:
        /*0120*/ 	.word	0x00000008
.L_111:


//--------------------- .nv.info._Z25multi_tensor_apply_kernelI18TensorListMetadataILi1EE13L2NormFunctorIfEJPfS4_biEEvlPViT_T0_DpT1_ --------------------------
	.section	.nv.info._Z25multi_tensor_apply_kernelI18TensorListMetadataILi1EE13L2NormFunctorIfEJPfS4_biEEvlPViT_T0_DpT1_,"",@"SHT_CUDA_INFO"
	.sectionflags	@""
	.align	4


	//----- nvinfo : EIATTR_CUDA_API_VERSION
	.align		4
        /*0000*/ 	.byte	0x04, 0x37
        /*0002*/ 	.short	(.L_113 - .L_112)
.L_112:
        /*0004*/ 	.word	0x00000082


	//----- nvinfo : EIATTR_KPARAM_INFO
	.align		4
.L_113:
        /*0008*/ 	.byte	0x04, 0x17
        /*000a*/ 	.short	(.L_115 - .L_114)
.L_114:
        /*000c*/ 	.word	0x00000000
        /*0010*/ 	.short	0x0007
        /*0012*/ 	.short	0x0d54
        /*0014*/ 	.byte	0x00, 0xf0, 0x11, 0x00


	//----- nvinfo : EIATTR_KPARAM_INFO
	.align		4
.L_115:
        /*0018*/ 	.byte	0x04, 0x17
        /*001a*/ 	.short	(.L_117 - .L_116)
.L_116:
        /*001c*/ 	.word	0x00000000
        /*0020*/ 	.short	0x0006
        /*0022*/ 	.short	0x0d50
        /*0024*/ 	.byte	0x00, 0xf0, 0x05, 0x00


	//----- nvinfo : EIATTR_KPARAM_INFO
	.align		4
.L_117:
        /*0028*/ 	.byte	0x04, 0x17
        /*002a*/ 	.short	(.L_119 - .L_118)
.L_118:
        /*002c*/ 	.word	0x00000000
        /*0030*/ 	.short	0x0005
        /*0032*/ 	.short	0x0d48
        /*0034*/ 	.byte	0x00, 0xf0, 0x21, 0x00


	//----- nvinfo : EIATTR_KPARAM_INFO
	.align		4
.L_119:
        /*0038*/ 	.byte	0x04, 0x17
        /*003a*/ 	.short	(.L_121 - .L_120)
.L_120:
        /*003c*/ 	.word	0x00000000
        /*0040*/ 	.short	0x0004
        /*0042*/ 	.short	0x0d40
        /*0044*/ 	.byte	0x00, 0xf0, 0x21, 0x00


	//----- nvinfo : EIATTR_KPARAM_INFO
	.align		4
.L_121:
        /*0048*/ 	.byte	0x04, 0x17
        /*004a*/ 	.short	(.L_123 - .L_122)
.L_122:
        /*004c*/ 	.word	0x00000000
        /*0050*/ 	.short	0x0003
        /*0052*/ 	.short	0x0d38
        /*0054*/ 	.byte	0x00, 0xf0, 0x05, 0x00


	//----- nvinfo : EIATTR_KPARAM_INFO
	.align		4
.L_123:
        /*0058*/ 	.byte	0x04, 0x17
        /*005a*/ 	.short	(.L_125 - .L_124)
.L_124:
        /*005c*/ 	.word	0x00000000
        /*0060*/ 	.short	0x0002
        /*0062*/ 	.short	0x0010
        /*0064*/ 	.byte	0x00, 0xf0, 0xa1, 0x34


	//----- nvinfo : EIATTR_KPARAM_INFO
	.align		4
.L_125:
        /*0068*/ 	.byte	0x04, 0x17
        /*006a*/ 	.short	(.L_127 - .L_126)
.L_126:
        /*006c*/ 	.word	0x00000000
        /*0070*/ 	.short	0x0001
        /*0072*/ 	.short	0x0008
        /*0074*/ 	.byte	0x00, 0xf0, 0x21, 0x00


	//----- nvinfo : EIATTR_KPARAM_INFO
	.align		4
.L_127:
        /*0078*/ 	.byte	0x04, 0x17
        /*007a*/ 	.short	(.L_129 - .L_128)
.L_128:
        /*007c*/ 	.word	0x00000000
        /*0080*/ 	.short	0x0000
        /*0082*/ 	.short	0x0000
        /*0084*/ 	.byte	0x00, 0xf0, 0x21, 0x00


	//----- nvinfo : EIATTR_SPARSE_MMA_MASK
	.align		4
.L_129:
        /*0088*/ 	.byte	0x03, 0x50
        /*008a*/ 	.short	0x0000


	//----- nvinfo : EIATTR_MAXREG_COUNT
	.align		4
        /*008c*/ 	.byte	0x03, 0x1b
        /*008e*/ 	.short	0x00ff


	//----- nvinfo : EIATTR_NUM_BARRIERS
	.align		4
        /*0090*/ 	.byte	0x02, 0x4c
        /*0092*/ 	.byte	0x01
	.zero		1


	//----- nvinfo : EIATTR_MERCURY_ISA_VERSION
	.align		4
        /*0094*/ 	.byte	0x03, 0x5f
        /*0096*/ 	.short	0x0101


	//----- nvinfo : EIATTR_COOP_GROUP_MASK_REGIDS
	.align		4
        /*0098*/ 	.byte	0x04, 0x29
        /*009a*/ 	.short	(.L_131 - .L_130)


	//   ....[0]....
.L_130:
        /*009c*/ 	.word	0xffffffff


	//   ....[1]....
        /*00a0*/ 	.word	0xffffffff


	//   ....[2]....
        /*00a4*/ 	.word	0xffffffff


	//   ....[3]....
        /*00a8*/ 	.word	0xffffffff


	//   ....[4]....
        /*00ac*/ 	.word	0xffffffff


	//   ....[5]....
        /*00b0*/ 	.word	0x0500000b


	//   ....[6]....
        /*00b4*/ 	.word	0x0500000b


	//   ....[7]....
        /*00b8*/ 	.word	0x0500000b


	//   ....[8]....
        /*00bc*/ 	.word	0x0500000b


	//   ....[9]....
        /*00c0*/ 	.word	0x0500000b


	//----- nvinfo : EIATTR_COOP_GROUP_INSTR_OFFSETS
	.align		4
.L_131:
        /*00c4*/ 	.byte	0x04, 0x28
        /*00c6*/ 	.short	(.L_133 - .L_132)


	//   ....[0]....
.L_132:
        /*00c8*/ 	.word	0x000007f0


	//   ....[1]....
        /*00cc*/ 	.word	0x00000810


	//   ....[2]....
        /*00d0*/ 	.word	0x00000830


	//   ....[3]....
        /*00d4*/ 	.word	0x00000850


	//   ....[4]....
        /*00d8*/ 	.word	0x00000870


	//   ....[5]....
        /*00dc*/ 	.word	0x00000a70


	//   ....[6]....
        /*00e0*/ 	.word	0x00000ae0


	//   ....[7]....
        /*00e4*/ 	.word	0x00000b50


	//   ....[8]....
        /*00e8*/ 	.word	0x00000bc0


	//   ....[9]....
        /*00ec*/ 	.word	0x00000c30


	//----- nvinfo : EIATTR_EXIT_INSTR_OFFSETS
	.align		4
.L_133:
        /*00f0*/ 	.byte	0x04, 0x1c
        /*00f2*/ 	.short	(.L_135 - .L_134)


	//   ....[0]....
.L_134:
        /*00f4*/ 	.word	0x00000050


	//   ....[1]....
        /*00f8*/ 	.word	0x000008c0


	//   ....[2]....
        /*00fc*/ 	.word	0x000009a0


	//   ....[3]....
        /*0100*/ 	.word	0x00000a20


	//----- nvinfo : EIATTR_CRS_STACK_SIZE
	.align		4
.L_135:
        /*0104*/ 	.byte	0x04, 0x1e
        /*0106*/ 	.short	(.L_137 - .L_136)
.L_136:
        /*0108*/ 	.word	0x00000000


	//----- nvinfo : EIATTR_CBANK_PARAM_SIZE
	.align		4
.L_137:
        /*010c*/ 	.byte	0x03, 0x19
        /*010e*/ 	.short	0x0d58


	//----- nvinfo : EIATTR_PARAM_CBANK
	.align		4
        /*0110*/ 	.byte	0x04, 0x0a
        /*0112*/ 	.short	(.L_139 - .L_138)
	.align		4
.L_138:
        /*0114*/ 	.word	index@(.nv.constant0._Z25multi_tensor_apply_kernelI18TensorListMetadataILi1EE13L2NormFunctorIfEJPfS4_biEEvlPViT_T0_DpT1_)
        /*0118*/ 	.short	0x0210
        /*011a*/ 	.short	0x0d58


	//----- nvinfo : EIATTR_SW_WAR
	.align		4
.L_139:
        /*011c*/ 	.byte	0x04, 0x36
        /*011e*/ 	.short	(.L_141 - .L_140)
.L_140:
        /*0120*/ 	.word	0x00000008
.L_141:


//--------------------- .nv.info._Z7cleanupPfS_S_S_biPVi --------------------------
	.section	.nv.info._Z7cleanupPfS_S_S_biPVi,"",@"SHT_CUDA_INFO"
	.sectionflags	@""
	.align	4


	//----- nvinfo : EIATTR_CUDA_API_VERSION
	.align		4
        /*0000*/ 	.byte	0x04, 0x37
        /*0002*/ 	.short	(.L_143 - .L_142)
.L_142:
        /*0004*/ 	.word	0x00000082


	//----- nvinfo : EIATTR_KPARAM_INFO
	.align		4
.L_143:
        /*0008*/ 	.byte	0x04, 0x17
        /*000a*/ 	.short	(.L_145 - .L_144)
.L_144:
        /*000c*/ 	.word	0x00000000
        /*0010*/ 	.short	0x0006
        /*0012*/ 	.short	0x0028
        /*0014*/ 	.byte	0x00, 0xf0, 0x21, 0x00


	//----- nvinfo : EIATTR_KPARAM_INFO
	.align		4
.L_145:
        /*0018*/ 	.byte	0x04, 0x17
        /*001a*/ 	.short	(.L_147 - .L_146)
.L_146:
        /*001c*/ 	.word	0x00000000
        /*0020*/ 	.short	0x0005
        /*0022*/ 	.short	0x0024
        /*0024*/ 	.byte	0x00, 0xf0, 0x11, 0x00


	//----- nvinfo : EIATTR_KPARAM_INFO
	.align		4
.L_147:
        /*0028*/ 	.byte	0x04, 0x17
        /*002a*/ 	.short	(.L_149 - .L_148)
.L_148:
        /*002c*/ 	.word	0x00000000
        /*0030*/ 	.short	0x0004
        /*0032*/ 	.short	0x0020
        /*0034*/ 	.byte	0x00, 0xf0, 0x05, 0x00


	//----- nvinfo : EIATTR_KPARAM_INFO
	.align		4
.L_149:
        /*0038*/ 	.byte	0x04, 0x17
        /*003a*/ 	.short	(.L_151 - .L_150)
.L_150:
        /*003c*/ 	.word	0x00000000
        /*0040*/ 	.short	0x0003
        /*0042*/ 	.short	0x0018
        /*0044*/ 	.byte	0x00, 0xf0, 0x21, 0x00


	//----- nvinfo : EIATTR_KPARAM_INFO
	.align		4
.L_151:
        /*0048*/ 	.byte	0x04, 0x17
        /*004a*/ 	.short	(.L_153 - .L_152)
.L_152:
        /*004c*/ 	.word	0x00000000
        /*0050*/ 	.short	0x0002
        /*0052*/ 	.short	0x0010
        /*0054*/ 	.byte	0x00, 0xf0, 0x21, 0x00


	//----- nvinfo : EIATTR_KPARAM_INFO
	.align		4
.L_153:
        /*0058*/ 	.byte	0x04, 0x17
        /*005a*/ 	.short	(.L_155 - .L_154)
.L_154:
        /*005c*/ 	.word	0x00000000
        /*0060*/ 	.short	0x0001
        /*0062*/ 	.short	0x0008
        /*0064*/ 	.byte	0x00, 0xf0, 0x21, 0x00


	//----- nvinfo : EIATTR_KPARAM_INFO
	.align		4
.L_155:
        /*0068*/ 	.byte	0x04, 0x17
        /*006a*/ 	.short	(.L_157 - .L_156)
.L_156:
        /*006c*/ 	.word	0x00000000
        /*0070*/ 	.short	0x0000
        /*0072*/ 	.short	0x0000
        /*0074*/ 	.byte	0x00, 0xf0, 0x21, 0x00


	//----- nvinfo : EIATTR_SPARSE_MMA_MASK
	.align		4
.L_157:
        /*0078*/ 	.byte	0x03, 0x50
        /*007a*/ 	.short	0x0000


	//----- nvinfo : EIATTR_MAXREG_COUNT
	.align		4
        /*007c*/ 	.byte	0x03, 0x1b
        /*007e*/ 	.short	0x00ff


	//----- nvinfo : EIATTR_NUM_BARRIERS
	.align		4
        /*0080*/ 	.byte	0x02, 0x4c
        /*0082*/ 	.byte	0x01
	.zero		1


	//----- nvinfo : EIATTR_MERCURY_ISA_VERSION
	.align		4
        /*0084*/ 	.byte	0x03, 0x5f
        /*0086*/ 	.short	0x0101


	//----- nvinfo : EIATTR_COOP_GROUP_MASK_REGIDS
	.align		4
        /*0088*/ 	.byte	0x04, 0x29
        /*008a*/ 	.short	(.L_159 - .L_158)


	//   ....[0]....
.L_158:
        /*008c*/ 	.word	0xffffffff


	//   ....[1]....
        /*0090*/ 	.word	0xffffffff


	//   ....[2]....
        /*0094*/ 	.word	0xffffffff


	//   ....[3]....
        /*0098*/ 	.word	0xffffffff


	//   ....[4]....
        /*009c*/ 	.word	0xffffffff


	//   ....[5]....
        /*00a0*/ 	.word	0xffffffff


	//   ....[6]....
        /*00a4*/ 	.word	0xffffffff


	//   ....[7]....
        /*00a8*/ 	.word	0xffffffff


	//   ....[8]....
        /*00ac*/ 	.word	0xffffffff


	//   ....[9]....
        /*00b0*/ 	.word	0xffffffff


	//   ....[10]....
        /*00b4*/ 	.word	0x05000009


	//   ....[11]....
        /*00b8*/ 	.word	0x05000009


	//   ....[12]....
        /*00bc*/ 	.word	0x05000009


	//   ....[13]....
        /*00c0*/ 	.word	0x05000009


	//   ....[14]....
        /*00c4*/ 	.word	0x05000009


	//   ....[15]....
        /*00c8*/ 	.word	0x05000009


	//   ....[16]....
        /*00cc*/ 	.word	0x05000009


	//   ....[17]....
        /*00d0*/ 	.word	0x05000009


	//   ....[18]....
        /*00d4*/ 	.word	0x05000009


	//   ....[19]....
        /*00d8*/ 	.word	0x05000009


	//----- nvinfo : EIATTR_COOP_GROUP_INSTR_OFFSETS
	.align		4
.L_159:
        /*00dc*/ 	.byte	0x04, 0x28
        /*00de*/ 	.short	(.L_161 - .L_160)


	//   ....[0]....
.L_160:
        /*00e0*/ 	.word	0x000002f0


	//   ....[1]....
        /*00e4*/ 	.word	0x00000310


	//   ....[2]....
        /*00e8*/ 	.word	0x00000330


	//   ....[3]....
        /*00ec*/ 	.word	0x00000350


	//   ....[4]....
        /*00f0*/ 	.word	0x00000370


	//   ....[5]....
        /*00f4*/ 	.word	0x00000780


	//   ....[6]....
        /*00f8*/ 	.word	0x000007a0


	//   ....[7]....
        /*00fc*/ 	.word	0x000007c0


	//   ....[8]....
        /*0100*/ 	.word	0x000007e0


	//   ....[9]....
        /*0104*/ 	.word	0x00000800


	//   ....[10]....
        /*0108*/ 	.word	0x00000900


	//   ....[11]....
        /*010c*/ 	.word	0x00000970


	//   ....[12]....
        /*0110*/ 	.word	0x000009e0


	//   ....[13]....
        /*0114*/ 	.word	0x00000a50


	//   ....[14]....
        /*0118*/ 	.word	0x00000ac0


	//   ....[15]....
        /*011c*/ 	.word	0x00000b50


	//   ....[16]....
        /*0120*/ 	.word	0x00000bc0


	//   ....[17]....
        /*0124*/ 	.word	0x00000c30


	//   ....[18]....
        /*0128*/ 	.word	0x00000ca0


	//   ....[19]....
        /*012c*/ 	.word	0x00000d10


	//----- nvinfo : EIATTR_EXIT_INSTR_OFFSETS
	.align		4
.L_161:
        /*0130*/ 	.byte	0x04, 0x1c
        /*0132*/ 	.short	(.L_163 - .L_162)


	//   ....[0]....
.L_162:
        /*0134*/ 	.word	0x00000050


	//   ....[1]....
        /*0138*/ 	.word	0x00000420


	//   ....[2]....
        /*013c*/ 	.word	0x00000850


	//   ....[3]....
        /*0140*/ 	.word	0x000008a0


	//----- nvinfo : EIATTR_CRS_STACK_SIZE
	.align		4
.L_163:
        /*0144*/ 	.byte	0x04, 0x1e
        /*0146*/ 	.short	(.L_165 - .L_164)
.L_164:
        /*0148*/ 	.word	0x00000000


	//----- nvinfo : EIATTR_CBANK_PARAM_SIZE
	.align		4
.L_165:
        /*014c*/ 	.byte	0x03, 0x19
        /*014e*/ 	.short	0x0030


	//----- nvinfo : EIATTR_PARAM_CBANK
	.align		4
        /*0150*/ 	.byte	0x04, 0x0a
        /*0152*/ 	.short	(.L_167 - .L_166)
	.align		4
.L_166:
        /*0154*/ 	.word	index@(.nv.constant0._Z7cleanupPfS_S_S_biPVi)
        /*0158*/ 	.short	0x0210
        /*015a*/ 	.short	0x0030


	//----- nvinfo : EIATTR_SW_WAR
	.align		4
.L_167:
        /*015c*/ 	.byte	0x04, 0x36
        /*015e*/ 	.short	(.L_169 - .L_168)
.L_168:
        /*0160*/ 	.word	0x00000008
.L_169:


//--------------------- .nv.callgraph             --------------------------
	.section	.nv.callgraph,"",@"SHT_CUDA_CALLGRAPH"
	.align	4
	.sectionentsize	8
	.align		4
        /*0000*/ 	.word	0x00000000
	.align		4
        /*0004*/ 	.word	0xffffffff
	.align		4
        /*0008*/ 	.word	0x00000000
	.align		4
        /*000c*/ 	.word	0xfffffffe
	.align		4
        /*0010*/ 	.word	0x00000000
	.align		4
        /*0014*/ 	.word	0xfffffffd
	.align		4
        /*0018*/ 	.word	0x00000000
	.align		4
        /*001c*/ 	.word	0xfffffffc


//--------------------- .nv.constant4             --------------------------
	.section	.nv.constant4,"a",@progbits
	.align	8
	.align		8
.nv.constant4:
        /*0000*/ 	.dword	_ZN63_INTERNAL_00ea2460_32_multi_tensor_l2norm_kernel_mp_cu_25e125704cuda3std3__45__cpo5beginE
	.align		8
        /*0008*/ 	.dword	_ZN63_INTERNAL_00ea2460_32_multi_tensor_l2norm_kernel_mp_cu_25e125704cuda3std3__45__cpo3endE
	.align		8
        /*0010*/ 	.dword	_ZN63_INTERNAL_00ea2460_32_multi_tensor_l2norm_kernel_mp_cu_25e125704cuda3std3__45__cpo6cbeginE
	.align		8
        /*0018*/ 	.dword	_ZN63_INTERNAL_00ea2460_32_multi_tensor_l2norm_kernel_mp_cu_25e125704cuda3std3__45__cpo4cendE
	.align		8
        /*0020*/ 	.dword	_ZN63_INTERNAL_00ea2460_32_multi_tensor_l2norm_kernel_mp_cu_25e125704cuda3std3__45__cpo6rbeginE
	.align		8
        /*0028*/ 	.dword	_ZN63_INTERNAL_00ea2460_32_multi_tensor_l2norm_kernel_mp_cu_25e125704cuda3std3__45__cpo4rendE
	.align		8
        /*0030*/ 	.dword	_ZN63_INTERNAL_00ea2460_32_multi_tensor_l2norm_kernel_mp_cu_25e125704cuda3std3__45__cpo7crbeginE
	.align		8
        /*0038*/ 	.dword	_ZN63_INTERNAL_00ea2460_32_multi_tensor_l2norm_kernel_mp_cu_25e125704cuda3std3__45__cpo5crendE
	.align		8
        /*0040*/ 	.dword	_ZN63_INTERNAL_00ea2460_32_multi_tensor_l2norm_kernel_mp_cu_25e125704cuda3std3__465_GLOBAL__N__00ea2460_32_multi_tensor_l2norm_kernel_mp_cu_25e125706ignoreE
	.align		8
        /*0048*/ 	.dword	_ZN63_INTERNAL_00ea2460_32_multi_tensor_l2norm_kernel_mp_cu_25e125704cuda3std3__419piecewise_constructE
	.align		8
        /*0050*/ 	.dword	_ZN63_INTERNAL_00ea2460_32_multi_tensor_l2norm_kernel_mp_cu_25e125704cuda3std3__48in_placeE
	.align		8
        /*0058*/ 	.dword	_ZN63_INTERNAL_00ea2460_32_multi_tensor_l2norm_kernel_mp_cu_25e125704cuda3std3__420unreachable_sentinelE
	.align		8
        /*0060*/ 	.dword	_ZN63_INTERNAL_00ea2460_32_multi_tensor_l2norm_kernel_mp_cu_25e125704cuda3std6ranges3__45__cpo4swapE
	.align		8
        /*0068*/ 	.dword	_ZN63_INTERNAL_00ea2460_32_multi_tensor_l2norm_kernel_mp_cu_25e125704cuda3std6ranges3__45__cpo9iter_moveE
	.align		8
        /*0070*/ 	.dword	_ZN63_INTERNAL_00ea2460_32_multi_tensor_l2norm_kernel_mp_cu_25e125704cuda3std6ranges3__45__cpo5beginE
	.align		8
        /*0078*/ 	.dword	_ZN63_INTERNAL_00ea2460_32_multi_tensor_l2norm_kernel_mp_cu_25e125704cuda3std6ranges3__45__cpo3endE
	.align		8
        /*0080*/ 	.dword	_ZN63_INTERNAL_00ea2460_32_multi_tensor_l2norm_kernel_mp_cu_25e125704cuda3std6ranges3__45__cpo6cbeginE
	.align		8
        /*0088*/ 	.dword	_ZN63_INTERNAL_00ea2460_32_multi_tensor_l2norm_kernel_mp_cu_25e125704cuda3std6ranges3__45__cpo4cendE
	.align		8
        /*0090*/ 	.dword	_ZN63_INTERNAL_00ea2460_32_multi_tensor_l2norm_kernel_mp_cu_25e125704cuda3std6ranges3__45__cpo7advanceE
	.align		8
        /*0098*/ 	.dword	_ZN63_INTERNAL_00ea2460_32_multi_tensor_l2norm_kernel_mp_cu_25e125704cuda3std6ranges3__45__cpo9iter_swapE
	.align		8
        /*00a0*/ 	.dword	_ZN63_INTERNAL_00ea2460_32_multi_tensor_l2norm_kernel_mp_cu_25e125704cuda3std6ranges3__45__cpo4nextE
	.align		8
        /*00a8*/ 	.dword	_ZN63_INTERNAL_00ea2460_32_multi_tensor_l2norm_kernel_mp_cu_25e125704cuda3std6ranges3__45__cpo4prevE
	.align		8
        /*00b0*/ 	.dword	_ZN63_INTERNAL_00ea2460_32_multi_tensor_l2norm_kernel_mp_cu_25e125704cuda3std6ranges3__45__cpo4dataE
	.align		8
        /*00b8*/ 	.dword	_ZN63_INTERNAL_00ea2460_32_multi_tensor_l2norm_kernel_mp_cu_25e125704cuda3std6ranges3__45__cpo5cdataE
	.align		8
        /*00c0*/ 	.dword	_ZN63_INTERNAL_00ea2460_32_multi_tensor_l2norm_kernel_mp_cu_25e125704cuda3std6ranges3__45__cpo4sizeE
	.align		8
        /*00c8*/ 	.dword	_ZN63_INTERNAL_00ea2460_32_multi_tensor_l2norm_kernel_mp_cu_25e125704cuda3std6ranges3__45__cpo5ssizeE
	.align		8
        /*00d0*/ 	.dword	_ZN63_INTERNAL_00ea2460_32_multi_tensor_l2norm_kernel_mp_cu_25e125704cuda3std6ranges3__45__cpo8distanceE
	.align		8
        /*00d8*/ 	.dword	_ZN63_INTERNAL_00ea2460_32_multi_tensor_l2norm_kernel_mp_cu_25e125706thrust23THRUST_300001_SM_900_NS6system6detail10sequential3seqE


//--------------------- .text._Z25multi_tensor_apply_kernelI18TensorListMetadataILi1EE13L2NormFunctorIN3c108BFloat16EEJPfS6_biEEvlPViT_T0_DpT1_ --------------------------
	.section	.text._Z25multi_tensor_apply_kernelI18TensorListMetadataILi1EE13L2NormFunctorIN3c108BFloat16EEJPfS6_biEEvlPViT_T0_DpT1_,"ax",@progbits
	.align	128
        .global         _Z25multi_tensor_apply_kernelI18TensorListMetadataILi1EE13L2NormFunctorIN3c108BFloat16EEJPfS6_biEEvlPViT_T0_DpT1_
        .type           _Z25multi_tensor_apply_kernelI18TensorListMetadataILi1EE13L2NormFunctorIN3c108BFloat16EEJPfS6_biEEvlPViT_T0_DpT1_,@function
        .size           _Z25multi_tensor_apply_kernelI18TensorListMetadataILi1EE13L2NormFunctorIN3c108BFloat16EEJPfS6_biEEvlPViT_T0_DpT1_,(.L_x_76 - _Z25multi_tensor_apply_kernelI18TensorListMetadataILi1EE13L2NormFunctorIN3c108BFloat16EEJPfS6_biEEvlPViT_T0_DpT1_)
        .other          _Z25multi_tensor_apply_kernelI18TensorListMetadataILi1EE13L2NormFunctorIN3c108BFloat16EEJPfS6_biEEvlPViT_T0_DpT1_,@"STO_CUDA_ENTRY STV_DEFAULT"
_Z25multi_tensor_apply_kernelI18TensorListMetadataILi1EE13L2NormFunctorIN3c108BFloat16EEJPfS6_biEEvlPViT_T0_DpT1_:
.text._Z25multi_tensor_apply_kernelI18TensorListMetadataILi1EE13L2NormFunctorIN3c108BFloat16EEJPfS6_biEEvlPViT_T0_DpT1_:
[----:B------:R-:W-:Y:S08]  /*0000*/  LDC R1, c[0x0][0x28] ;  /* 0x00000a00ff017b82 */ /* 0x000ff00000000800 */
[----:B------:R-:W0:Y:S01]  /*0010*/  LDC.64 R2, c[0x0][0x218] ;  /* 0x00008600ff027b82 */ /* 0x000e220000000a00 */
[----:B------:R-:W-:Y:S02]  /*0020*/  ULDC.64 UR6, c[0x0][0x208] ;  /* 0x0000820000067ab9 */ /* 0x000fe40000000a00 */
[----:B0-----:R-:W2:Y:S02]  /*0030*/  LDG.E.STRONG.SYS R2, desc[UR6][R2.64] ;  /* 0x0000000602027981 */ /* 0x001ea4000c1f5900 */
[----:B--2---:R-:W-:-:S13]  /*0040*/  ISETP.NE.AND P0, PT, R2, RZ, PT ;  /* 0x000000ff0200720c */ /* 0x004fda0003f05270 */
[----:B------:R-:W-:Y:S05]  /*0050*/  @P0 EXIT ;  /* 0x000000000000094d */ /* 0x000fea0003800000 */
[----:B------:R-:W0:Y:S01]  /*0060*/  S2R R5, SR_CTAID.X ;  /* 0x0000000000057919 */ /* 0x000e220000002500 */
[----:B------:R-:W-:Y:S01]  /*0070*/  IMAD.MOV.U32 R6, RZ, RZ, 0x10 ;  /* 0x00000010ff067424 */ /* 0x000fe200078e00ff */
[----:B------:R-:W1:Y:S08]  /*0080*/  LDC R7, c[0x0][0x210] ;  /* 0x00008400ff077b82 */ /* 0x000e700000000800 */
[----:B0-----:R-:W0:Y:S01]  /*0090*/  LDC.U8 R4, c[0x0][R5+0x900] ;  /* 0x0002400005047b82 */ /* 0x001e220000000000 */
[----:B------:R-:W-:-:S07]  /*00a0*/  IMAD R0, R5, 0x4, R6 ;  /* 0x0000000405007824 */ /* 0x000fce00078e0206 */
[----:B------:R-:W1:Y:S01]  /*00b0*/  LDC R0, c[0x0][R0+0xa30] ;  /* 0x00028c0000007b82 */ /* 0x000e620000000800 */
[----:B0-----:R-:W-:-:S07]  /*00c0*/  LEA R6, R4, R6, 0x3 ;  /* 0x0000000604067211 */ /* 0x001fce00078e18ff */
[----:B------:R-:W0:Y:S01]  /*00d0*/  LDC R12, c[0x0][R6+0x580] ;  /* 0x00016000060c7b82 */ /* 0x000e220000000800 */
[----:B-1----:R-:W-:-:S07]  /*00e0*/  IMAD R9, R0, R7, RZ ;  /* 0x0000000700097224 */ /* 0x002fce00078e02ff */
[----:B------:R-:W1:Y:S01]  /*00f0*/  LDC.64 R2, c[0x0][R6+0x210] ;  /* 0x0000840006027b82 */ /* 0x000e620000000a00 */
[----:B0-----:R-:W-:-:S05]  /*0100*/  IMAD.IADD R12, R12, 0x1, -R9 ;  /* 0x000000010c0c7824 */ /* 0x001fca00078e0a09 */
[----:B------:R-:W-:Y:S01]  /*0110*/  LOP3.LUT P0, RZ, R12, 0x3, R7, 0xc8, !PT ;  /* 0x000000030cff7812 */ /* 0x000fe2000780c807 */
[----:B-1----:R-:W-:-:S03]  /*0120*/  IMAD.WIDE R2, R9, 0x2, R2 ;  /* 0x0000000209027825 */ /* 0x002fc600078e0202 */
[----:B------:R-:W-:-:S04]  /*0130*/  LOP3.LUT P1, RZ, R2, 0x7, RZ, 0xc0, !PT ;  /* 0x0000000702ff7812 */ /* 0x000fc8000782c0ff */
[----:B------:R-:W-:-:S13]  /*0140*/  PLOP3.LUT P0, PT, P0, P1, PT, 0xa8, 0x0 ;  /* 0x000000000000781c */ /* 0x000fda0000703570 */
[----:B------:R-:W-:Y:S05]  /*0150*/  @P0 BRA `(.L_x_0) ;  /* 0x0000000000780947 */ /* 0x000fea0003800000 */
[----:B------:R-:W0:Y:S01]  /*0160*/  S2R R11, SR_TID.X ;  /* 0x00000000000b7919 */ /* 0x000e220000002100 */
[----:B------:R-:W-:Y:S01]  /*0170*/  BSSY B0, `(.L_x_1) ;  /* 0x000001b000007945 */ /* 0x000fe20003800000 */
[----:B------:R-:W-:Y:S01]  /*0180*/  HFMA2.MMA R16, -RZ, RZ, 0, 0 ;  /* 0x00000000ff107435 */ /* 0x000fe200000001ff */
[----:B------:R-:W-:Y:S01]  /*0190*/  IMAD.MOV.U32 R13, RZ, RZ, RZ ;  /* 0x000000ffff0d7224 */ /* 0x000fe200078e00ff */
[----:B------:R-:W-:Y:S02]  /*01a0*/  CS2R R14, SRZ ;  /* 0x00000000000e7805 */ /* 0x000fe4000001ff00 */
[----:B0-----:R-:W-:-:S04]  /*01b0*/  SHF.L.U32 R6, R11, 0x2, RZ ;  /* 0x000000020b067819 */ /* 0x001fc800000006ff */
[----:B------:R-:W-:-:S04]  /*01c0*/  ISETP.GE.AND P0, PT, R6, R7, PT ;  /* 0x000000070600720c */ /* 0x000fc80003f06270 */
[----:B------:R-:W-:-:S13]  /*01d0*/  ISETP.GE.OR P0, PT, R6, R12, P0 ;  /* 0x0000000c0600720c */ /* 0x000fda0000706670 */
[----:B------:R-:W-:Y:S05]  /*01e0*/  @P0 BRA `(.L_x_2) ;  /* 0x00000000004c0947 */ /* 0x000fea0003800000 */
[----:B------:R-:W0:Y:S01]  /*01f0*/  LDC R18, c[0x0][RZ] ;  /* 0x00000000ff127b82 */ /* 0x000e220000000800 */
[----:B------:R-:W-:-:S07]  /*0200*/  IMAD.MOV.U32 R13, RZ, RZ, RZ ;  /* 0x000000ffff0d7224 */ /* 0x000fce00078e00ff */
.L_x_3:
[----:B------:R-:W-:-:S06]  /*0210*/  IMAD.WIDE R8, R11, 0x8, R2 ;  /* 0x000000080b087825 */ /* 0x000fcc00078e0202 */
[----:B------:R-:W2:Y:S01]  /*0220*/  LDG.E.64 R8, desc[UR6][R8.64] ;  /* 0x0000000608087981 */ /* 0x000ea2000c1e1b00 */
[----:B0-----:R-:W-:-:S05]  /*0230*/  IADD3 R11, R18, R11, RZ ;  /* 0x0000000b120b7210 */ /* 0x001fca0007ffe0ff */
[----:B------:R-:W-:-:S05]  /*0240*/  IMAD.SHL.U32 R6, R11, 0x4, RZ ;  /* 0x000000040b067824 */ /* 0x000fca00078e00ff */
[C---:B------:R-:W-:Y:S02]  /*0250*/  ISETP.GE.AND P0, PT, R6.reuse, R7, PT ;  /* 0x000000070600720c */ /* 0x040fe40003f06270 */
[----:B------:R-:W-:Y:S02]  /*0260*/  ISETP.LT.AND P1, PT, R6, R12, PT ;  /* 0x0000000c0600720c */ /* 0x000fe40003f21270 */
[C-C-:B--2---:R-:W-:Y:S01]  /*0270*/  SHF.R.U64 R20, R8.reuse, 0x10, R9.reuse ;  /* 0x0000001008147819 */ /* 0x144fe20000001209 */
[----:B------:R-:W-:Y:S01]  /*0280*/  IMAD.U32 R19, R9, 0x10000, RZ ;  /* 0x0001000009137824 */ /* 0x000fe200078e00ff */
[----:B------:R-:W-:Y:S02]  /*0290*/  SHF.R.U32.HI R10, RZ, 0x10, R9 ;  /* 0x00000010ff0a7819 */ /* 0x000fe40000011609 */
[----:B------:R-:W-:Y:S01]  /*02a0*/  SHF.L.U32 R17, R8, 0x10, RZ ;  /* 0x0000001008117819 */ /* 0x000fe200000006ff */
[----:B------:R-:W-:Y:S01]  /*02b0*/  FFMA.FTZ R14, R19, R19, R14 ;  /* 0x00000013130e7223 */ /* 0x000fe2000001000e */
[----:B------:R-:W-:Y:S01]  /*02c0*/  SHF.L.U32 R6, R20, 0x10, RZ ;  /* 0x0000001014067819 */ /* 0x000fe200000006ff */
[----:B------:R-:W-:-:S02]  /*02d0*/  IMAD.U32 R10, R10, 0x10000, RZ ;  /* 0x000100000a0a7824 */ /* 0x000fc400078e00ff */
[----:B------:R-:W-:Y:S02]  /*02e0*/  FFMA.FTZ R16, R17, R17, R16 ;  /* 0x0000001111107223 */ /* 0x000fe40000010010 */
[----:B------:R-:W-:Y:S01]  /*02f0*/  FFMA.FTZ R15, R6, R6, R15 ;  /* 0x00000006060f7223 */ /* 0x000fe2000001000f */
[----:B------:R-:W-:Y:S01]  /*0300*/  FFMA.FTZ R13, R10, R10, R13 ;  /* 0x0000000a0a0d7223 */ /* 0x000fe2000001000d */
[----:B------:R-:W-:Y:S06]  /*0310*/  @!P0 BRA P1, `(.L_x_3) ;  /* 0xfffffffc00bc8947 */ /* 0x000fec000083ffff */
.L_x_2:
[----:B------:R-:W-:Y:S05]  /*0320*/  BSYNC B0 ;  /* 0x0000000000007941 */ /* 0x000fea0003800000 */
.L_x_1:
[----:B------:R-:W-:Y:S05]  /*0330*/  BRA `(.L_x_4) ;  /* 0x0000000000b47947 */ /* 0x000fea0003800000 */
.L_x_0:
[----:B------:R-:W-:-:S04]  /*0340*/  ISETP.GT.AND P0, PT, R7, RZ, PT ;  /* 0x000000ff0700720c */ /* 0x000fc80003f04270 */
[----:B------:R-:W-:-:S13]  /*0350*/  ISETP.GT.AND P0, PT, R12, RZ, P0 ;  /* 0x000000ff0c00720c */ /* 0x000fda0000704270 */
[----:B------:R-:W-:Y:S02]  /*0360*/  @!P0 MOV R13, RZ ;  /* 0x000000ff000d8202 */ /* 0x000fe40000000f00 */
[----:B------:R-:W-:Y:S01]  /*0370*/  @!P0 CS2R R14, SRZ ;  /* 0x00000000000e8805 */ /* 0x000fe2000001ff00 */
[----:B------:R-:W-:Y:S01]  /*0380*/  @!P0 IMAD.MOV.U32 R16, RZ, RZ, RZ ;  /* 0x000000ffff108224 */ /* 0x000fe200078e00ff */
[----:B------:R-:W-:Y:S06]  /*0390*/  @!P0 BRA `(.L_x_4) ;  /* 0x00000000009c8947 */ /* 0x000fec0003800000 */
[----:B------:R-:W0:Y:S01]  /*03a0*/  S2R R24, SR_TID.X ;  /* 0x0000000000187919 */ /* 0x000e220000002100 */
[----:B------:R-:W1:Y:S01]  /*03b0*/  LDC R17, c[0x0][0x210] ;  /* 0x00008400ff117b82 */ /* 0x000e620000000800 */
[----:B------:R-:W-:Y:S01]  /*03c0*/  HFMA2.MMA R13, -RZ, RZ, 0, 0 ;  /* 0x00000000ff0d7435 */ /* 0x000fe200000001ff */
[----:B------:R-:W-:Y:S01]  /*03d0*/  CS2R R14, SRZ ;  /* 0x00000000000e7805 */ /* 0x000fe2000001ff00 */
[----:B------:R-:W-:Y:S01]  /*03e0*/  IMAD.MOV.U32 R16, RZ, RZ, RZ ;  /* 0x000000ffff107224 */ /* 0x000fe200078e00ff */
[----:B------:R-:W-:Y:S01]  /*03f0*/  ULDC UR5, c[0x0][0x0] ;  /* 0x0000000000057ab9 */ /* 0x000fe20000000800 */
[----:B------:R-:W-:-:S07]  /*0400*/  UMOV UR4, URZ ;  /* 0x0000003f00047c82 */ /* 0x000fce0008000000 */
.L_x_5:
[----:B0-----:R-:W-:-:S04]  /*0410*/  IADD3 R19, R24, UR4, RZ ;  /* 0x0000000418137c10 */ /* 0x001fc8000fffe0ff */
[C---:B-1----:R-:W-:Y:S01]  /*0420*/  ISETP.GE.AND P1, PT, R19.reuse, R17, PT ;  /* 0x000000111300720c */ /* 0x042fe20003f26270 */
[----:B------:R-:W-:-:S03]  /*0430*/  VIADD R11, R19, UR5 ;  /* 0x00000005130b7c36 */ /* 0x000fc60008000000 */
[-C--:B------:R-:W-:Y:S02]  /*0440*/  ISETP.GE.OR P1, PT, R19, R12.reuse, P1 ;  /* 0x0000000c1300720c */ /* 0x080fe40000f26670 */
[C---:B------:R-:W-:Y:S02]  /*0450*/  IADD3 R7, R11.reuse, UR5, RZ ;  /* 0x000000050b077c10 */ /* 0x040fe4000fffe0ff */
[-C--:B------:R-:W-:Y:S02]  /*0460*/  ISETP.GE.AND P2, PT, R11, R17.reuse, PT ;  /* 0x000000110b00720c */ /* 0x080fe40003f46270 */
[C---:B------:R-:W-:Y:S01]  /*0470*/  ISETP.GE.AND P3, PT, R7.reuse, R17, PT ;  /* 0x000000110700720c */ /* 0x040fe20003f66270 */
[----:B------:R-:W-:Y:S01]  /*0480*/  VIADD R9, R7, UR5 ;  /* 0x0000000507097c36 */ /* 0x000fe20008000000 */
[-C--:B------:R-:W-:Y:S02]  /*0490*/  ISETP.GE.OR P2, PT, R11, R12.reuse, P2 ;  /* 0x0000000c0b00720c */ /* 0x080fe40001746670 */
[----:B------:R-:W-:-:S02]  /*04a0*/  ISETP.GE.OR P3, PT, R7, R12, P3 ;  /* 0x0000000c0700720c */ /* 0x000fc40001f66670 */
[----:B------:R-:W-:Y:S01]  /*04b0*/  ISETP.GE.AND P0, PT, R9, R17, PT ;  /* 0x000000110900720c */ /* 0x000fe20003f06270 */
[----:B------:R-:W-:-:S03]  /*04c0*/  @!P1 IMAD.WIDE R18, R19, 0x2, R2 ;  /* 0x0000000213129825 */ /* 0x000fc600078e0202 */
[----:B------:R-:W-:-:S03]  /*04d0*/  ISETP.GE.OR P0, PT, R9, R12, P0 ;  /* 0x0000000c0900720c */ /* 0x000fc60000706670 */
[----:B------:R-:W2:Y:S02]  /*04e0*/  @!P1 LDG.E.U16 R18, desc[UR6][R18.64] ;  /* 0x0000000612129981 */ /* 0x000ea4000c1e1500 */
[----:B------:R-:W-:-:S04]  /*04f0*/  @!P2 IMAD.WIDE R10, R11, 0x2, R2 ;  /* 0x000000020b0aa825 */ /* 0x000fc800078e0202 */
[--C-:B------:R-:W-:Y:S02]  /*0500*/  @!P3 IMAD.WIDE R6, R7, 0x2, R2.reuse ;  /* 0x000000020706b825 */ /* 0x100fe400078e0202 */
[----:B------:R-:W3:Y:S02]  /*0510*/  @!P2 LDG.E.U16 R10, desc[UR6][R10.64] ;  /* 0x000000060a0aa981 */ /* 0x000ee4000c1e1500 */
[----:B------:R-:W-:Y:S02]  /*0520*/  @!P0 IMAD.WIDE R8, R9, 0x2, R2 ;  /* 0x0000000209088825 */ /* 0x000fe400078e0202 */
[----:B------:R-:W4:Y:S04]  /*0530*/  @!P3 LDG.E.U16 R6, desc[UR6][R6.64] ;  /* 0x000000060606b981 */ /* 0x000f28000c1e1500 */
[----:B------:R-:W5:Y:S01]  /*0540*/  @!P0 LDG.E.U16 R8, desc[UR6][R8.64] ;  /* 0x0000000608088981 */ /* 0x000f62000c1e1500 */
[----:B------:R-:W-:-:S06]  /*0550*/  ULEA UR4, UR5, UR4, 0x2 ;  /* 0x0000000405047291 */ /* 0x000fcc000f8e103f */
[----:B------:R-:W-:Y:S02]  /*0560*/  ISETP.LE.AND P4, PT, R17, UR4, PT ;  /* 0x0000000411007c0c */ /* 0x000fe4000bf83270 */
[----:B------:R-:W-:Y:S02]  /*0570*/  ISETP.GT.AND P5, PT, R12, UR4, PT ;  /* 0x000000040c007c0c */ /* 0x000fe4000bfa4270 */
[----:B--2---:R-:W-:Y:S01]  /*0580*/  @!P1 SHF.L.U32 R21, R18, 0x10, RZ ;  /* 0x0000001012159819 */ /* 0x004fe200000006ff */
[----:B---3--:R-:W-:Y:S01]  /*0590*/  @!P2 IMAD.U32 R20, R10, 0x10000, RZ ;  /* 0x000100000a14a824 */ /* 0x008fe200078e00ff */
[----:B----4-:R-:W-:Y:S01]  /*05a0*/  @!P3 SHF.L.U32 R23, R6, 0x10, RZ ;  /* 0x000000100617b819 */ /* 0x010fe200000006ff */
[----:B-----5:R-:W-:Y:S02]  /*05b0*/  @!P0 IMAD.U32 R22, R8, 0x10000, RZ ;  /* 0x0001000008168824 */ /* 0x020fe400078e00ff */
[----:B------:R-:W-:Y:S01]  /*05c0*/  @!P1 FFMA.FTZ R16, R21, R21, R16 ;  /* 0x0000001515109223 */ /* 0x000fe20000010010 */
[----:B------:R-:W-:Y:S01]  /*05d0*/  @!P2 FFMA.FTZ R15, R20, R20, R15 ;  /* 0x00000014140fa223 */ /* 0x000fe2000001000f */
[----:B------:R-:W-:Y:S01]  /*05e0*/  @!P3 FFMA.FTZ R14, R23, R23, R14 ;  /* 0x00000017170eb223 */ /* 0x000fe2000001000e */
[----:B------:R-:W-:-:S03]  /*05f0*/  @!P0 FFMA.FTZ R13, R22, R22, R13 ;  /* 0x00000016160d8223 */ /* 0x000fc6000001000d */
[----:B------:R-:W-:Y:S05]  /*0600*/  @!P4 BRA P5, `(.L_x_5) ;  /* 0xfffffffc0080c947 */ /* 0x000fea000283ffff */
.L_x_4:
[----:B------:R-:W-:Y:S01]  /*0610*/  ULDC UR8, c[0x0][0x0] ;  /* 0x0000000000087ab9 */ /* 0x000fe20000000800 */
[----:B------:R-:W0:Y:S01]  /*0620*/  S2R R3, SR_TID.Y ;  /* 0x0000000000037919 */ /* 0x000e220000002200 */
[----:B------:R-:W1:Y:S01]  /*0630*/  LDC R7, c[0x0][0x4] ;  /* 0x00000100ff077b82 */ /* 0x000e620000000800 */
[----:B------:R-:W-:Y:S01]  /*0640*/  FADD.FTZ R16, RZ, R16 ;  /* 0x00000010ff107221 */ /* 0x000fe20000010000 */
[----:B------:R-:W-:Y:S01]  /*0650*/  UMOV UR4, 0x400 ;  /* 0x0000040000047882 */ /* 0x000fe20000000000 */
[----:B------:R-:W0:Y:S02]  /*0660*/  S2R R2, SR_TID.X ;  /* 0x0000000000027919 */ /* 0x000e240000002100 */
[----:B------:R-:W-:-:S03]  /*0670*/  FADD.FTZ R15, R16, R15 ;  /* 0x0000000f100f7221 */ /* 0x000fc60000010000 */
[----:B------:R-:W2:Y:S01]  /*0680*/  S2UR UR5, SR_CgaCtaId ;  /* 0x00000000000579c3 */ /* 0x000ea20000008800 */
[----:B------:R-:W-:-:S04]  /*0690*/  FADD.FTZ R14, R15, R14 ;  /* 0x0000000e0f0e7221 */ /* 0x000fc80000010000 */
[----:B------:R-:W-:Y:S01]  /*06a0*/  FADD.FTZ R13, R14, R13 ;  /* 0x0000000d0e0d7221 */ /* 0x000fe20000010000 */
[----:B-1----:R-:W-:-:S05]  /*06b0*/  IMAD R7, R7, UR8, RZ ;  /* 0x0000000807077c24 */ /* 0x002fca000f8e02ff */
[C---:B------:R-:W-:Y:S02]  /*06c0*/  ISETP.GE.AND P2, PT, R7.reuse, 0x40, PT ;  /* 0x000000400700780c */ /* 0x040fe40003f46270 */
[----:B------:R-:W-:Y:S01]  /*06d0*/  ISETP.GE.AND P0, PT, R7, 0x80, PT ;  /* 0x000000800700780c */ /* 0x000fe20003f06270 */
[----:B--2---:R-:W-:Y:S01]  /*06e0*/  ULEA UR4, UR5, UR4, 0x18 ;  /* 0x0000000405047291 */ /* 0x004fe2000f8ec03f */
[----:B0-----:R-:W-:-:S05]  /*06f0*/  IMAD R3, R3, UR8, R2 ;  /* 0x0000000803037c24 */ /* 0x001fca000f8e0202 */
[C---:B------:R-:W-:Y:S02]  /*0700*/  LEA R6, R3.reuse, UR4, 0x2 ;  /* 0x0000000403067c11 */ /* 0x040fe4000f8e10ff */
[----:B------:R-:W-:-:S03]  /*0710*/  ISETP.GT.AND P1, PT, R3, 0x1f, PT ;  /* 0x0000001f0300780c */ /* 0x000fc60003f24270 */
[----:B------:R0:W-:Y:S01]  /*0720*/  @P2 STS [R6], R13 ;  /* 0x0000000d06002388 */ /* 0x0001e20000000800 */
[----:B------:R-:W-:Y:S06]  /*0730*/  @P2 BAR.SYNC.DEFER_BLOCKING 0x0 ;  /* 0x0000000000002b1d */ /* 0x000fec0000010000 */
[----:B------:R-:W-:Y:S05]  /*0740*/  @!P0 BRA `(.L_x_6) ;  /* 0x00000000002c8947 */ /* 0x000fea0003800000 */
.L_x_7:
[----:B------:R-:W-:-:S04]  /*0750*/  SHF.R.S32.HI R10, RZ, 0x1, R7 ;  /* 0x00000001ff0a7819 */ /* 0x000fc80000011407 */
[----:B------:R-:W-:-:S13]  /*0760*/  ISETP.GE.AND P0, PT, R3, R10, PT ;  /* 0x0000000a0300720c */ /* 0x000fda0003f06270 */
[----:B------:R-:W-:Y:S01]  /*0770*/  @!P0 LEA R9, R10, R6, 0x2 ;  /* 0x000000060a098211 */ /* 0x000fe200078e10ff */
[----:B------:R-:W-:Y:S05]  /*0780*/  @!P0 LDS R8, [R6] ;  /* 0x0000000006088984 */ /* 0x000fea0000000800 */
[----:B------:R-:W1:Y:S02]  /*0790*/  @!P0 LDS R9, [R9] ;  /* 0x0000000009098984 */ /* 0x000e640000000800 */
[----:B-1----:R-:W-:-:S05]  /*07a0*/  @!P0 FADD.FTZ R11, R8, R9 ;  /* 0x00000009080b8221 */ /* 0x002fca0000010000 */
[----:B------:R1:W-:Y:S01]  /*07b0*/  @!P0 STS [R6], R11 ;  /* 0x0000000b06008388 */ /* 0x0003e20000000800 */
[----:B------:R-:W-:Y:S01]  /*07c0*/  BAR.SYNC.DEFER_BLOCKING 0x0 ;  /* 0x0000000000007b1d */ /* 0x000fe20000010000 */
[----:B------:R-:W-:Y:S01]  /*07d0*/  ISETP.GT.AND P0, PT, R7, 0xff, PT ;  /* 0x000000ff0700780c */ /* 0x000fe20003f04270 */
[----:B------:R-:W-:-:S12]  /*07e0*/  IMAD.MOV.U32 R7, RZ, RZ, R10 ;  /* 0x000000ffff077224 */ /* 0x000fd800078e000a */
[----:B-1----:R-:W-:Y:S05]  /*07f0*/  @P0 BRA `(.L_x_7) ;  /* 0xfffffffc00d40947 */ /* 0x002fea000383ffff */
.L_x_6:
[----:B------:R-:W-:Y:S05]  /*0800*/  @P1 BRA `(.L_x_8) ;  /* 0x00000000003c1947 */ /* 0x000fea0003800000 */
[----:B------:R-:W-:Y:S01]  /*0810*/  @P2 LDS R3, [R6] ;  /* 0x0000000006032984 */ /* 0x000fe20000000800 */
[----:B------:R-:W-:-:S03]  /*0820*/  UMOV UR4, 0xffffffff ;  /* 0xffffffff00047882 */ /* 0x000fc60000000000 */
[----:B------:R-:W0:Y:S02]  /*0830*/  @P2 LDS R8, [R6+0x80] ;  /* 0x0000800006082984 */ /* 0x000e240000000800 */
[----:B0-----:R-:W-:Y:S01]  /*0840*/  @P2 FADD.FTZ R13, R3, R8 ;  /* 0x00000008030d2221 */ /* 0x001fe20000010000 */
[----:B------:R-:W-:Y:S06]  /*0850*/  BRA.DIV UR4, `(.L_x_9) ;  /* 0x0000000204907947 */ /* 0x000fec000b800000 */
[----:B------:R-:W0:Y:S02]  /*0860*/  SHFL.DOWN PT, R6, R13, 0x10, 0x1f ;  /* 0x0a001f000d067f89 */ /* 0x000e2400000e0000 */
[----:B0-----:R-:W-:-:S05]  /*0870*/  FADD.FTZ R6, R6, R13 ;  /* 0x0000000d06067221 */ /* 0x001fca0000010000 */
[----:B------:R-:W0:Y:S02]  /*0880*/  SHFL.DOWN PT, R3, R6, 0x8, 0x1f ;  /* 0x09001f0006037f89 */ /* 0x000e2400000e0000 */
[----:B0-----:R-:W-:-:S05]  /*0890*/  FADD.FTZ R3, R6, R3 ;  /* 0x0000000306037221 */ /* 0x001fca0000010000 */
[----:B------:R-:W0:Y:S02]  /*08a0*/  SHFL.DOWN PT, R8, R3, 0x4, 0x1f ;  /* 0x08801f0003087f89 */ /* 0x000e2400000e0000 */
[----:B0-----:R-:W-:-:S05]  /*08b0*/  FADD.FTZ R8, R3, R8 ;  /* 0x0000000803087221 */ /* 0x001fca0000010000 */
[----:B------:R-:W0:Y:S02]  /*08c0*/  SHFL.DOWN PT, R7, R8, 0x2, 0x1f ;  /* 0x08401f0008077f89 */ /* 0x000e2400000e0000 */
[----:B0-----:R-:W-:-:S05]  /*08d0*/  FADD.FTZ R7, R8, R7 ;  /* 0x0000000708077221 */ /* 0x001fca0000010000 */
[----:B------:R0:W1:Y:S02]  /*08e0*/  SHFL.DOWN PT, R10, R7, 0x1, 0x1f ;  /* 0x08201f00070a7f89 */ /* 0x00006400000e0000 */
.L_x_15:
[----:B-1----:R-:W-:-:S07]  /*08f0*/  FADD.FTZ R10, R7, R10 ;  /* 0x0000000a070a7221 */ /* 0x002fce0000010000 */
.L_x_8:
[----:B------:R-:W-:Y:S05]  /*0900*/  WARPSYNC.ALL ;  /* 0x0000000000007948 */ /* 0x000fea0003800000 */
[----:B------:R-:W-:Y:S01]  /*0910*/  BAR.SYNC.DEFER_BLOCKING 0x0 ;  /* 0x0000000000007b1d */ /* 0x000fe20000010000 */
[----:B------:R-:W-:-:S13]  /*0920*/  ISETP.NE.AND P0, PT, R2, RZ, PT ;  /* 0x000000ff0200720c */ /* 0x000fda0003f05270 */
[----:B------:R-:W-:Y:S05]  /*0930*/  @P0 EXIT ;  /* 0x000000000000094d */ /* 0x000fea0003800000 */
[----:B------:R-:W-:Y:S01]  /*0940*/  FSETP.GEU.FTZ.AND P0, PT, |R10|, +INF , PT ;  /* 0x7f8000000a00780b */ /* 0x000fe20003f1e200 */
[----:B------:R-:W1:Y:S01]  /*0950*/  LDC.64 R2, c[0x0][0xf50] ;  /* 0x0003d400ff027b82 */ /* 0x000e620000000a00 */
[----:B------:R-:W-:-:S11]  /*0960*/  ULDC.U8 UR4, c[0x0][0xf60] ;  /* 0x0003d80000047ab9 */ /* 0x000fd60000000000 */
[----:B0-----:R-:W0:Y:S01]  /*0970*/  @P0 LDC.64 R6, c[0x0][0x218] ;  /* 0x00008600ff060b82 */ /* 0x001e220000000a00 */
[----:B------:R-:W-:Y:S02]  /*0980*/  @P0 MOV R9, 0x1 ;  /* 0x0000000100090802 */ /* 0x000fe40000000f00 */
[----:B-1----:R-:W-:-:S04]  /*0990*/  LEA R2, P1, R5, R2, 0x2 ;  /* 0x0000000205027211 */ /* 0x002fc800078210ff */
[----:B------:R-:W-:Y:S01]  /*09a0*/  LEA.HI.X R3, R5, R3, RZ, 0x2, P1 ;  /* 0x0000000305037211 */ /* 0x000fe200008f14ff */
[----:B0-----:R0:W-:Y:S04]  /*09b0*/  @P0 STG.E.STRONG.SYS desc[UR6][R6.64], R9 ;  /* 0x0000000906000986 */ /* 0x0011e8000c115906 */
[----:B------:R-:W2:Y:S01]  /*09c0*/  LDG.E R5, desc[UR6][R2.64] ;  /* 0x0000000602057981 */ /* 0x000ea2000c1e1900 */
[----:B------:R-:W-:-:S06]  /*09d0*/  UPRMT UR4, UR4, 0x8880, URZ ;  /* 0x0000888004047896 */ /* 0x000fcc000800003f */
[----:B------:R-:W-:Y:S01]  /*09e0*/  ISETP.NE.AND P0, PT, RZ, UR4, PT ;  /* 0x00000004ff007c0c */ /* 0x000fe2000bf05270 */
[----:B--2---:R-:W-:-:S05]  /*09f0*/  FADD.FTZ R5, R10, R5 ;  /* 0x000000050a057221 */ /* 0x004fca0000010000 */
[----:B------:R0:W-:Y:S07]  /*0a00*/  STG.E desc[UR6][R2.64], R5 ;  /* 0x0000000502007986 */ /* 0x0001ee000c101906 */
[----:B------:R-:W-:Y:S05]  /*0a10*/  @!P0 EXIT ;  /* 0x000000000000894d */ /* 0x000fea0003800000 */
[----:B0-----:R-:W0:Y:S01]  /*0a20*/  LDC.64 R2, c[0x0][0xf58] ;  /* 0x0003d600ff027b82 */ /* 0x001e220000000a00 */
[----:B------:R-:W-:Y:S02]  /*0a30*/  ULDC UR4, c[0x0][0xf40] ;  /* 0x0003d00000047ab9 */ /* 0x000fe40000000800 */
[----:B------:R-:W-:Y:S01]  /*0a40*/  VIADD R5, R4, UR4 ;  /* 0x0000000404057c36 */ /* 0x000fe20008000000 */
[----:B------:R-:W-:-:S03]  /*0a50*/  ULDC UR4, c[0x0][0xf64] ;  /* 0x0003d90000047ab9 */ /* 0x000fc60000000800 */
[----:B------:R-:W-:-:S04]  /*0a60*/  IMAD R5, R5, UR4, R0 ;  /* 0x0000000405057c24 */ /* 0x000fc8000f8e0200 */
[----:B0-----:R-:W-:-:S05]  /*0a70*/  IMAD.WIDE R2, R5, 0x4, R2 ;  /* 0x0000000405027825 */ /* 0x001fca00078e0202 */
[----:B------:R-:W-:Y:S01]  /*0a80*/  STG.E desc[UR6][R2.64], R10 ;  /* 0x0000000a02007986 */ /* 0x000fe2000c101906 */
[----:B------:R-:W-:Y:S05]  /*0a90*/  EXIT ;  /* 0x000000000000794d */ /* 0x000fea0003800000 */
.L_x_9:
[----:B------:R-:W-:Y:S01]  /*0aa0*/  HFMA2.MMA R14, -RZ, RZ, 0, 1.847743988037109375e-06 ;  /* 0x0000001fff0e7435 */ /* 0x000fe200000001ff */
[----:B------:R-:W-:Y:S01]  /*0ab0*/  MOV R12, R13 ;  /* 0x0000000d000c7202 */ /* 0x000fe20000000f00 */
[----:B------:R-:W-:Y:S02]  /*0ac0*/  IMAD.MOV.U32 R11, RZ, RZ, 0x10 ;  /* 0x00000010ff0b7424 */ /* 0x000fe400078e00ff */
[----:B------:R-:W-:-:S07]  /*0ad0*/  IMAD.MOV.U32 R9, RZ, RZ, -0x1 ;  /* 0xffffffffff097424 */ /* 0x000fce00078e00ff */
[----:B------:R-:W-:Y:S05]  /*0ae0*/  WARPSYNC.COLLECTIVE R9, `(.L_x_10) ;  /* 0x0000000009087348 */ /* 0x000fea0003c00000 */
[----:B------:R0:W1:Y:S02]  /*0af0*/  SHFL.DOWN P0, R10, R12, R11, R14 ;  /* 0x0800000b0c0a7389 */ /* 0x000064000000000e */
[----:B01----:R-:W-:Y:S01]  /*0b00*/  ENDCOLLECTIVE ;  /* 0x000000000000791b */ /* 0x003fe20003800000 */
.L_x_10:
[----:B------:R-:W-:Y:S01]  /*0b10*/  HFMA2.MMA R11, -RZ, RZ, 0, 4.76837158203125e-07 ;  /* 0x00000008ff0b7435 */ /* 0x000fe200000001ff */
[----:B------:R-:W-:-:S05]  /*0b20*/  MOV R6, R10 ;  /* 0x0000000a00067202 */ /* 0x000fca0000000f00 */
[----:B------:R-:W-:-:S04]  /*0b30*/  FADD.FTZ R6, R6, R13 ;  /* 0x0000000d06067221 */ /* 0x000fc80000010000 */
[----:B------:R-:W-:-:S07]  /*0b40*/  IMAD.MOV.U32 R12, RZ, RZ, R6 ;  /* 0x000000ffff0c7224 */ /* 0x000fce00078e0006 */
[----:B------:R-:W-:Y:S05]  /*0b50*/  WARPSYNC.COLLECTIVE R9, `(.L_x_11) ;  /* 0x0000000009087348 */ /* 0x000fea0003c00000 */
[----:B------:R0:W1:Y:S02]  /*0b60*/  SHFL.DOWN P0, R10, R12, R11, R14 ;  /* 0x0800000b0c0a7389 */ /* 0x000064000000000e */
[----:B01----:R-:W-:Y:S01]  /*0b70*/  ENDCOLLECTIVE ;  /* 0x000000000000791b */ /* 0x003fe20003800000 */
.L_x_11:
[----:B------:R-:W-:Y:S02]  /*0b80*/  IMAD.MOV.U32 R11, RZ, RZ, 0x4 ;  /* 0x00000004ff0b7424 */ /* 0x000fe400078e00ff */
[----:B------:R-:W-:-:S04]  /*0b90*/  IMAD.MOV.U32 R3, RZ, RZ, R10 ;  /* 0x000000ffff037224 */ /* 0x000fc800078e000a */
[----:B------:R-:W-:-:S05]  /*0ba0*/  FADD.FTZ R3, R6, R3 ;  /* 0x0000000306037221 */ /* 0x000fca0000010000 */
[----:B------:R-:W-:-:S07]  /*0bb0*/  MOV R12, R3 ;  /* 0x00000003000c7202 */ /* 0x000fce0000000f00 */
[----:B------:R-:W-:Y:S05]  /*0bc0*/  WARPSYNC.COLLECTIVE R9, `(.L_x_12) ;  /* 0x0000000009087348 */ /* 0x000fea0003c00000 */
[----:B------:R0:W1:Y:S02]  /*0bd0*/  SHFL.DOWN P0, R10, R12, R11, R14 ;  /* 0x0800000b0c0a7389 */ /* 0x000064000000000e */
[----:B01----:R-:W-:Y:S01]  /*0be0*/  ENDCOLLECTIVE ;  /* 0x000000000000791b */ /* 0x003fe20003800000 */
.L_x_12:
[----:B------:R-:W-:Y:S01]  /*0bf0*/  HFMA2.MMA R11, -RZ, RZ, 0, 1.1920928955078125e-07 ;  /* 0x00000002ff0b7435 */ /* 0x000fe200000001ff */
[----:B------:R-:W-:-:S05]  /*0c00*/  MOV R8, R10 ;  /* 0x0000000a00087202 */ /* 0x000fca0000000f00 */
[----:B------:R-:W-:-:S04]  /*0c10*/  FADD.FTZ R8, R3, R8 ;  /* 0x0000000803087221 */ /* 0x000fc80000010000 */
[----:B------:R-:W-:-:S07]  /*0c20*/  IMAD.MOV.U32 R12, RZ, RZ, R8 ;  /* 0x000000ffff0c7224 */ /* 0x000fce00078e0008 */
[----:B------:R-:W-:Y:S05]  /*0c30*/  WARPSYNC.COLLECTIVE R9, `(.L_x_13) ;  /* 0x0000000009087348 */ /* 0x000fea0003c00000 */
[----:B------:R0:W1:Y:S02]  /*0c40*/  SHFL.DOWN P0, R10, R12, R11, R14 ;  /* 0x0800000b0c0a7389 */ /* 0x000064000000000e */
[----:B01----:R-:W-:Y:S01]  /*0c50*/  ENDCOLLECTIVE ;  /* 0x000000000000791b */ /* 0x003fe20003800000 */
.L_x_13:
[----:B------:R-:W-:Y:S02]  /*0c60*/  IMAD.MOV.U32 R11, RZ, RZ, 0x1 ;  /* 0x00000001ff0b7424 */ /* 0x000fe400078e00ff */
[----:B------:R-:W-:-:S04]  /*0c70*/  IMAD.MOV.U32 R7, RZ, RZ, R10 ;  /* 0x000000ffff077224 */ /* 0x000fc800078e000a */
[----:B------:R-:W-:-:S05]  /*0c80*/  FADD.FTZ R7, R8, R7 ;  /* 0x0000000708077221 */ /* 0x000fca0000010000 */
[----:B------:R-:W-:-:S07]  /*0c90*/  MOV R12, R7 ;  /* 0x00000007000c7202 */ /* 0x000fce0000000f00 */
[----:B------:R-:W-:Y:S05]  /*0ca0*/  WARPSYNC.COLLECTIVE R9, `(.L_x_14) ;  /* 0x0000000009087348 */ /* 0x000fea0003c00000 */
[----:B------:R0:W1:Y:S02]  /*0cb0*/  SHFL.DOWN P0, R10, R12, R11, R14 ;  /* 0x0800000b0c0a7389 */ /* 0x000064000000000e */
[----:B01----:R-:W-:Y:S01]  /*0cc0*/  ENDCOLLECTIVE ;  /* 0x000000000000791b */ /* 0x003fe20003800000 */
.L_x_14:
[----:B------:R-:W-:Y:S05]  /*0cd0*/  BRA `(.L_x_15) ;  /* 0xfffffffc00047947 */ /* 0x000fea000383ffff */
.L_x_16:
[----:B------:R-:W-:-:S00]  /*0ce0*/  BRA `(.L_x_16) ;  /* 0xfffffffc00fc7947 */ /* 0x000fc0000383ffff */
[----:B------:R-:W-:-:S00]  /*0cf0*/  NOP ;  /* 0x0000000000007918 */ /* 0x000fc00000000000 */
        /* <DEDUP_REMOVED lines=8> */
.L_x_76:


//--------------------- .text._Z25multi_tensor_apply_kernelI18TensorListMetadataILi1EE13L2NormFunctorIN3c104HalfEEJPfS6_biEEvlPViT_T0_DpT1_ --------------------------
	.section	.text._Z25multi_tensor_apply_kernelI18TensorListMetadataILi1EE13L2NormFunctorIN3c104HalfEEJPfS6_biEEvlPViT_T0_DpT1_,"ax",@progbits
	.align	128
        .global         _Z25multi_tensor_apply_kernelI18TensorListMetadataILi1EE13L2NormFunctorIN3c104HalfEEJPfS6_biEEvlPViT_T0_DpT1_
        .type           _Z25multi_tensor_apply_kernelI18TensorListMetadataILi1EE13L2NormFunctorIN3c104HalfEEJPfS6_biEEvlPViT_T0_DpT1_,@function
        .size           _Z25multi_tensor_apply_kernelI18TensorListMetadataILi1EE13L2NormFunctorIN3c104HalfEEJPfS6_biEEvlPViT_T0_DpT1_,(.L_x_77 - _Z25multi_tensor_apply_kernelI18TensorListMetadataILi1EE13L2NormFunctorIN3c104HalfEEJPfS6_biEEvlPViT_T0_DpT1_)
        .other          _Z25multi_tensor_apply_kernelI18TensorListMetadataILi1EE13L2NormFunctorIN3c104HalfEEJPfS6_biEEvlPViT_T0_DpT1_,@"STO_CUDA_ENTRY STV_DEFAULT"
_Z25multi_tensor_apply_kernelI18TensorListMetadataILi1EE13L2NormFunctorIN3c104HalfEEJPfS6_biEEvlPViT_T0_DpT1_:
.text._Z25multi_tensor_apply_kernelI18TensorListMetadataILi1EE13L2NormFunctorIN3c104HalfEEJPfS6_biEEvlPViT_T0_DpT1_:
[----:B------:R-:W-:Y:S08]  /*0000*/  LDC R1, c[0x0][0x28] ;  /* 0x00000a00ff017b82 */ /* 0x000ff00000000800 */
[----:B------:R-:W0:Y:S01]  /*0010*/  LDC.64 R2, c[0x0][0x218] ;  /* 0x00008600ff027b82 */ /* 0x000e220000000a00 */
[----:B------:R-:W-:Y:S02]  /*0020*/  ULDC.64 UR6, c[0x0][0x208] ;  /* 0x0000820000067ab9 */ /* 0x000fe40000000a00 */
[----:B0-----:R-:W2:Y:S02]  /*0030*/  LDG.E.STRONG.SYS R2, desc[UR6][R2.64] ;  /* 0x0000000602027981 */ /* 0x001ea4000c1f5900 */
[----:B--2---:R-:W-:-:S13]  /*0040*/  ISETP.NE.AND P0, PT, R2, RZ, PT ;  /* 0x000000ff0200720c */ /* 0x004fda0003f05270 */
[----:B------:R-:W-:Y:S05]  /*0050*/  @P0 EXIT ;  /* 0x000000000000094d */ /* 0x000fea0003800000 */
[----:B------:R-:W0:Y:S01]  /*0060*/  S2R R5, SR_CTAID.X ;  /* 0x0000000000057919 */ /* 0x000e220000002500 */
[----:B------:R-:W-:Y:S01]  /*0070*/  HFMA2.MMA R6, -RZ, RZ, 0, 9.5367431640625e-07 ;  /* 0x00000010ff067435 */ /* 0x000fe200000001ff */
        /* <DEDUP_REMOVED lines=16> */
[----:B------:R-:W-:Y:S01]  /*0180*/  IMAD.MOV.U32 R13, RZ, RZ, RZ ;  /* 0x000000ffff0d7224 */ /* 0x000fe200078e00ff */
[----:B------:R-:W-:Y:S02]  /*0190*/  CS2R R14, SRZ ;  /* 0x00000000000e7805 */ /* 0x000fe4000001ff00 */
[----:B------:R-:W-:Y:S02]  /*01a0*/  MOV R16, RZ ;  /* 0x000000ff00107202 */ /* 0x000fe40000000f00 */
[----:B0-----:R-:W-:-:S04]  /*01b0*/  SHF.L.U32 R6, R11, 0x2, RZ ;  /* 0x000000020b067819 */ /* 0x001fc800000006ff */
[----:B------:R-:W-:-:S04]  /*01c0*/  ISETP.GE.AND P0, PT, R6, R7, PT ;  /* 0x000000070600720c */ /* 0x000fc80003f06270 */
[----:B------:R-:W-:-:S13]  /*01d0*/  ISETP.GE.OR P0, PT, R6, R12, P0 ;  /* 0x0000000c0600720c */ /* 0x000fda0000706670 */
[----:B------:R-:W-:Y:S05]  /*01e0*/  @P0 BRA `(.L_x_19) ;  /* 0x00000000004c0947 */ /* 0x000fea0003800000 */
[----:B------:R-:W0:Y:S01]  /*01f0*/  LDC R18, c[0x0][RZ] ;  /* 0x00000000ff127b82 */ /* 0x000e220000000800 */
[----:B------:R-:W-:-:S07]  /*0200*/  IMAD.MOV.U32 R13, RZ, RZ, RZ ;  /* 0x000000ffff0d7224 */ /* 0x000fce00078e00ff */
.L_x_20:
[----:B------:R-:W-:-:S06]  /*0210*/  IMAD.WIDE R8, R11, 0x8, R2 ;  /* 0x000000080b087825 */ /* 0x000fcc00078e0202 */
[----:B------:R-:W2:Y:S01]  /*0220*/  LDG.E.64 R8, desc[UR6][R8.64] ;  /* 0x0000000608087981 */ /* 0x000ea2000c1e1b00 */
[----:B0-----:R-:W-:-:S05]  /*0230*/  IADD3 R11, R18, R11, RZ ;  /* 0x0000000b120b7210 */ /* 0x001fca0007ffe0ff */
[----:B------:R-:W-:-:S05]  /*0240*/  IMAD.SHL.U32 R6, R11, 0x4, RZ ;  /* 0x000000040b067824 */ /* 0x000fca00078e00ff */
[C---:B------:R-:W-:Y:S02]  /*0250*/  ISETP.GE.AND P0, PT, R6.reuse, R7, PT ;  /* 0x000000070600720c */ /* 0x040fe40003f06270 */
[----:B------:R-:W-:Y:S02]  /*0260*/  ISETP.LT.AND P1, PT, R6, R12, PT ;  /* 0x0000000c0600720c */ /* 0x000fe40003f21270 */
[--C-:B--2---:R-:W-:Y:S01]  /*0270*/  SHF.R.U64 R20, R8, 0x10, R9.reuse ;  /* 0x0000001008147819 */ /* 0x104fe20000001209 */
[----:B------:R-:W-:Y:S01]  /*0280*/  HADD2.F32 R17, -RZ, R8.H0_H0 ;  /* 0x20000008ff117230 */ /* 0x000fe20000004100 */
[----:B------:R-:W-:Y:S01]  /*0290*/  SHF.R.U32.HI R10, RZ, 0x10, R9 ;  /* 0x00000010ff0a7819 */ /* 0x000fe20000011609 */
[----:B------:R-:W-:Y:S02]  /*02a0*/  HADD2.F32 R19, -RZ, R9.H0_H0 ;  /* 0x20000009ff137230 */ /* 0x000fe40000004100 */
[----:B------:R-:W-:Y:S02]  /*02b0*/  HADD2.F32 R6, -RZ, R20.H0_H0 ;  /* 0x20000014ff067230 */ /* 0x000fe40000004100 */
[----:B------:R-:W-:Y:S01]  /*02c0*/  FFMA.FTZ R16, R17, R17, R16 ;  /* 0x0000001111107223 */ /* 0x000fe20000010010 */
[----:B------:R-:W-:-:S02]  /*02d0*/  HADD2.F32 R10, -RZ, R10.H0_H0 ;  /* 0x2000000aff0a7230 */ /* 0x000fc40000004100 */
[----:B------:R-:W-:Y:S01]  /*02e0*/  FFMA.FTZ R14, R19, R19, R14 ;  /* 0x00000013130e7223 */ /* 0x000fe2000001000e */
[----:B------:R-:W-:Y:S02]  /*02f0*/  FFMA.FTZ R15, R6, R6, R15 ;  /* 0x00000006060f7223 */ /* 0x000fe4000001000f */
[----:B------:R-:W-:Y:S01]  /*0300*/  FFMA.FTZ R13, R10, R10, R13 ;  /* 0x0000000a0a0d7223 */ /* 0x000fe2000001000d */
[----:B------:R-:W-:Y:S06]  /*0310*/  @!P0 BRA P1, `(.L_x_20) ;  /* 0xfffffffc00bc8947 */ /* 0x000fec000083ffff */
.L_x_19:
[----:B------:R-:W-:Y:S05]  /*0320*/  BSYNC B0 ;  /* 0x0000000000007941 */ /* 0x000fea0003800000 */
.L_x_18:
[----:B------:R-:W-:Y:S05]  /*0330*/  BRA `(.L_x_21) ;  /* 0x0000000000b47947 */ /* 0x000fea0003800000 */
.L_x_17:
        /* <DEDUP_REMOVED lines=13> */
.L_x_22:
        /* <DEDUP_REMOVED lines=22> */
[----:B------:R-:W-:Y:S01]  /*0570*/  ISETP.GT.AND P5, PT, R12, UR4, PT ;  /* 0x000000040c007c0c */ /* 0x000fe2000bfa4270 */
[----:B--2---:R-:W-:Y:S02]  /*0580*/  @!P1 HADD2.F32 R21, -RZ, R18.H0_H0 ;  /* 0x20000012ff159230 */ /* 0x004fe40000004100 */
[----:B---3--:R-:W-:Y:S02]  /*0590*/  @!P2 HADD2.F32 R20, -RZ, R10.H0_H0 ;  /* 0x2000000aff14a230 */ /* 0x008fe40000004100 */
[----:B----4-:R-:W-:Y:S02]  /*05a0*/  @!P3 HADD2.F32 R23, -RZ, R6.H0_H0 ;  /* 0x20000006ff17b230 */ /* 0x010fe40000004100 */
[----:B-----5:R-:W-:Y:S02]  /*05b0*/  @!P0 HADD2.F32 R22, -RZ, R8.H0_H0 ;  /* 0x20000008ff168230 */ /* 0x020fe40000004100 */
[----:B------:R-:W-:Y:S01]  /*05c0*/  @!P1 FFMA.FTZ R16, R21, R21, R16 ;  /* 0x0000001515109223 */ /* 0x000fe20000010010 */
[----:B------:R-:W-:Y:S01]  /*05d0*/  @!P2 FFMA.FTZ R15, R20, R20, R15 ;  /* 0x00000014140fa223 */ /* 0x000fe2000001000f */
[----:B------:R-:W-:Y:S01]  /*05e0*/  @!P3 FFMA.FTZ R14, R23, R23, R14 ;  /* 0x00000017170eb223 */ /* 0x000fe2000001000e */
[----:B------:R-:W-:Y:S01]  /*05f0*/  @!P0 FFMA.FTZ R13, R22, R22, R13 ;  /* 0x00000016160d8223 */ /* 0x000fe2000001000d */
[----:B------:R-:W-:Y:S06]  /*0600*/  @!P4 BRA P5, `(.L_x_22) ;  /* 0xfffffffc0080c947 */ /* 0x000fec000283ffff */
.L_x_21:
        /* <DEDUP_REMOVED lines=20> */
.L_x_24:
        /* <DEDUP_REMOVED lines=11> */
.L_x_23:
        /* <DEDUP_REMOVED lines=15> */
.L_x_32:
[----:B-1----:R-:W-:-:S07]  /*08f0*/  FADD.FTZ R10, R7, R10 ;  /* 0x0000000a070a7221 */ /* 0x002fce0000010000 */
.L_x_25:
        /* <DEDUP_REMOVED lines=26> */
.L_x_26:
[----:B------:R-:W-:Y:S01]  /*0aa0*/  HFMA2.MMA R14, -RZ, RZ, 0, 1.847743988037109375e-06 ;  /* 0x0000001fff0e7435 */ /* 0x000fe200000001ff */
[----:B------:R-:W-:Y:S01]  /*0ab0*/  MOV R12, R13 ;  /* 0x0000000d000c7202 */ /* 0x000fe20000000f00 */
[----:B------:R-:W-:Y:S01]  /*0ac0*/  IMAD.MOV.U32 R11, RZ, RZ, 0x10 ;  /* 0x00000010ff0b7424 */ /* 0x000fe200078e00ff */
[----:B------:R-:W-:-:S08]  /*0ad0*/  MOV R9, 0xffffffff ;  /* 0xffffffff00097802 */ /* 0x000fd00000000f00 */
[----:B------:R-:W-:Y:S05]  /*0ae0*/  WARPSYNC.COLLECTIVE R9, `(.L_x_27) ;  /* 0x0000000009087348 */ /* 0x000fea0003c00000 */
[----:B------:R0:W1:Y:S02]  /*0af0*/  SHFL.DOWN P0, R10, R12, R11, R14 ;  /* 0x0800000b0c0a7389 */ /* 0x000064000000000e */
[----:B01----:R-:W-:Y:S01]  /*0b00*/  ENDCOLLECTIVE ;  /* 0x000000000000791b */ /* 0x003fe20003800000 */
.L_x_27:
[----:B------:R-:W-:Y:S01]  /*0b10*/  HFMA2.MMA R11, -RZ, RZ, 0, 4.76837158203125e-07 ;  /* 0x00000008ff0b7435 */ /* 0x000fe200000001ff */
[----:B------:R-:W-:-:S04]  /*0b20*/  IMAD.MOV.U32 R6, RZ, RZ, R10 ;  /* 0x000000ffff067224 */ /* 0x000fc800078e000a */
[----:B------:R-:W-:-:S05]  /*0b30*/  FADD.FTZ R6, R6, R13 ;  /* 0x0000000d06067221 */ /* 0x000fca0000010000 */
[----:B------:R-:W-:-:S07]  /*0b40*/  MOV R12, R6 ;  /* 0x00000006000c7202 */ /* 0x000fce0000000f00 */
[----:B------:R-:W-:Y:S05]  /*0b50*/  WARPSYNC.COLLECTIVE R9, `(.L_x_28) ;  /* 0x0000000009087348 */ /* 0x000fea0003c00000 */
[----:B------:R0:W1:Y:S02]  /*0b60*/  SHFL.DOWN P0, R10, R12, R11, R14 ;  /* 0x0800000b0c0a7389 */ /* 0x000064000000000e */
[----:B01----:R-:W-:Y:S01]  /*0b70*/  ENDCOLLECTIVE ;  /* 0x000000000000791b */ /* 0x003fe20003800000 */
.L_x_28:
[----:B------:R-:W-:Y:S01]  /*0b80*/  HFMA2.MMA R11, -RZ, RZ, 0, 2.384185791015625e-07 ;  /* 0x00000004ff0b7435 */ /* 0x000fe200000001ff */
[----:B------:R-:W-:-:S04]  /*0b90*/  IMAD.MOV.U32 R3, RZ, RZ, R10 ;  /* 0x000000ffff037224 */ /* 0x000fc800078e000a */
[----:B------:R-:W-:-:S05]  /*0ba0*/  FADD.FTZ R3, R6, R3 ;  /* 0x0000000306037221 */ /* 0x000fca0000010000 */
[----:B------:R-:W-:-:S07]  /*0bb0*/  MOV R12, R3 ;  /* 0x00000003000c7202 */ /* 0x000fce0000000f00 */
[----:B------:R-:W-:Y:S05]  /*0bc0*/  WARPSYNC.COLLECTIVE R9, `(.L_x_29) ;  /* 0x0000000009087348 */ /* 0x000fea0003c00000 */
[----:B------:R0:W1:Y:S02]  /*0bd0*/  SHFL.DOWN P0, R10, R12, R11, R14 ;  /* 0x0800000b0c0a7389 */ /* 0x000064000000000e */
[----:B01----:R-:W-:Y:S01]  /*0be0*/  ENDCOLLECTIVE ;  /* 0x000000000000791b */ /* 0x003fe20003800000 */
.L_x_29:
[----:B------:R-:W-:Y:S01]  /*0bf0*/  HFMA2.MMA R11, -RZ, RZ, 0, 1.1920928955078125e-07 ;  /* 0x00000002ff0b7435 */ /* 0x000fe200000001ff */
[----:B------:R-:W-:-:S04]  /*0c00*/  IMAD.MOV.U32 R8, RZ, RZ, R10 ;  /* 0x000000ffff087224 */ /* 0x000fc800078e000a */
[----:B------:R-:W-:-:S05]  /*0c10*/  FADD.FTZ R8, R3, R8 ;  /* 0x0000000803087221 */ /* 0x000fca0000010000 */
[----:B------:R-:W-:-:S07]  /*0c20*/  MOV R12, R8 ;  /* 0x00000008000c7202 */ /* 0x000fce0000000f00 */
[----:B------:R-:W-:Y:S05]  /*0c30*/  WARPSYNC.COLLECTIVE R9, `(.L_x_30) ;  /* 0x0000000009087348 */ /* 0x000fea0003c00000 */
[----:B------:R0:W1:Y:S02]  /*0c40*/  SHFL.DOWN P0, R10, R12, R11, R14 ;  /* 0x0800000b0c0a7389 */ /* 0x000064000000000e */
[----:B01----:R-:W-:Y:S01]  /*0c50*/  ENDCOLLECTIVE ;  /* 0x000000000000791b */ /* 0x003fe20003800000 */
.L_x_30:
[----:B------:R-:W-:Y:S01]  /*0c60*/  HFMA2.MMA R11, -RZ, RZ, 0, 5.9604644775390625e-08 ;  /* 0x00000001ff0b7435 */ /* 0x000fe200000001ff */
[----:B------:R-:W-:-:S04]  /*0c70*/  IMAD.MOV.U32 R7, RZ, RZ, R10 ;  /* 0x000000ffff077224 */ /* 0x000fc800078e000a */
[----:B------:R-:W-:-:S05]  /*0c80*/  FADD.FTZ R7, R8, R7 ;  /* 0x0000000708077221 */ /* 0x000fca0000010000 */
[----:B------:R-:W-:-:S07]  /*0c90*/  MOV R12, R7 ;  /* 0x00000007000c7202 */ /* 0x000fce0000000f00 */
[----:B------:R-:W-:Y:S05]  /*0ca0*/  WARPSYNC.COLLECTIVE R9, `(.L_x_31) ;  /* 0x0000000009087348 */ /* 0x000fea0003c00000 */
[----:B------:R0:W1:Y:S02]  /*0cb0*/  SHFL.DOWN P0, R10, R12, R11, R14 ;  /* 0x0800000b0c0a7389 */ /* 0x000064000000000e */
[----:B01----:R-:W-:Y:S01]  /*0cc0*/  ENDCOLLECTIVE ;  /* 0x000000000000791b */ /* 0x003fe20003800000 */
.L_x_31:
[----:B------:R-:W-:Y:S05]  /*0cd0*/  BRA `(.L_x_32) ;  /* 0xfffffffc00047947 */ /* 0x000fea000383ffff */
.L_x_33:
        /* <DEDUP_REMOVED lines=10> */
.L_x_77:


//--------------------- .text._Z25multi_tensor_apply_kernelI18TensorListMetadataILi1EE13L2NormFunctorIfEJPfS4_biEEvlPViT_T0_DpT1_ --------------------------
	.section	.text._Z25multi_tensor_apply_kernelI18TensorListMetadataILi1EE13L2NormFunctorIfEJPfS4_biEEvlPViT_T0_DpT1_,"ax",@progbits
	.align	128
        .global         _Z25multi_tensor_apply_kernelI18TensorListMetadataILi1EE13L2NormFunctorIfEJPfS4_biEEvlPViT_T0_DpT1_
        .type           _Z25multi_tensor_apply_kernelI18TensorListMetadataILi1EE13L2NormFunctorIfEJPfS4_biEEvlPViT_T0_DpT1_,@function
        .size           _Z25multi_tensor_apply_kernelI18TensorListMetadataILi1EE13L2NormFunctorIfEJPfS4_biEEvlPViT_T0_DpT1_,(.L_x_78 - _Z25multi_tensor_apply_kernelI18TensorListMetadataILi1EE13L2NormFunctorIfEJPfS4_biEEvlPViT_T0_DpT1_)
        .other          _Z25multi_tensor_apply_kernelI18TensorListMetadataILi1EE13L2NormFunctorIfEJPfS4_biEEvlPViT_T0_DpT1_,@"STO_CUDA_ENTRY STV_DEFAULT"
_Z25multi_tensor_apply_kernelI18TensorListMetadataILi1EE13L2NormFunctorIfEJPfS4_biEEvlPViT_T0_DpT1_:
.text._Z25multi_tensor_apply_kernelI18TensorListMetadataILi1EE13L2NormFunctorIfEJPfS4_biEEvlPViT_T0_DpT1_:
        /* <DEDUP_REMOVED lines=25> */
[----:B------:R-:W-:Y:S01]  /*0190*/  MOV R13, RZ ;  /* 0x000000ff000d7202 */ /* 0x000fe20000000f00 */
[----:B------:R-:W-:Y:S01]  /*01a0*/  IMAD.MOV.U32 R11, RZ, RZ, RZ ;  /* 0x000000ffff0b7224 */ /* 0x000fe200078e00ff */
[----:B------:R-:W-:Y:S02]  /*01b0*/  MOV R17, RZ ;  /* 0x000000ff00117202 */ /* 0x000fe40000000f00 */
[----:B0-----:R-:W-:-:S04]  /*01c0*/  SHF.L.U32 R5, R19, 0x2, RZ ;  /* 0x0000000213057819 */ /* 0x001fc800000006ff */
[----:B------:R-:W-:-:S04]  /*01d0*/  ISETP.GE.AND P0, PT, R5, R14, PT ;  /* 0x0000000e0500720c */ /* 0x000fc80003f06270 */
[----:B------:R-:W-:-:S13]  /*01e0*/  ISETP.GE.OR P0, PT, R5, R10, P0 ;  /* 0x0000000a0500720c */ /* 0x000fda0000706670 */
[----:B------:R-:W-:Y:S05]  /*01f0*/  @P0 BRA `(.L_x_36) ;  /* 0x0000000000340947 */ /* 0x000fea0003800000 */
[----:B------:R-:W0:Y:S01]  /*0200*/  LDC R12, c[0x0][RZ] ;  /* 0x00000000ff0c7b82 */ /* 0x000e220000000800 */
[----:B------:R-:W-:-:S07]  /*0210*/  IMAD.MOV.U32 R15, RZ, RZ, RZ ;  /* 0x000000ffff0f7224 */ /* 0x000fce00078e00ff */
.L_x_37:
[----:B------:R-:W-:-:S06]  /*0220*/  IMAD.WIDE R4, R19, 0x10, R2 ;  /* 0x0000001013047825 */ /* 0x000fcc00078e0202 */
[----:B------:R-:W2:Y:S01]  /*0230*/  LDG.E.128 R4, desc[UR6][R4.64] ;  /* 0x0000000604047981 */ /* 0x000ea2000c1e1d00 */
[----:B0-----:R-:W-:-:S05]  /*0240*/  IADD3 R19, R12, R19, RZ ;  /* 0x000000130c137210 */ /* 0x001fca0007ffe0ff */
[----:B------:R-:W-:-:S05]  /*0250*/  IMAD.SHL.U32 R21, R19, 0x4, RZ ;  /* 0x0000000413157824 */ /* 0x000fca00078e00ff */
[C---:B------:R-:W-:Y:S02]  /*0260*/  ISETP.GE.AND P0, PT, R21.reuse, R14, PT ;  /* 0x0000000e1500720c */ /* 0x040fe40003f06270 */
[----:B------:R-:W-:Y:S01]  /*0270*/  ISETP.LT.AND P1, PT, R21, R10, PT ;  /* 0x0000000a1500720c */ /* 0x000fe20003f21270 */
[----:B--2---:R-:W-:Y:S01]  /*0280*/  FFMA.FTZ R17, R4, R4, R17 ;  /* 0x0000000404117223 */ /* 0x004fe20000010011 */
[----:B------:R-:W-:Y:S01]  /*0290*/  FFMA.FTZ R11, R5, R5, R11 ;  /* 0x00000005050b7223 */ /* 0x000fe2000001000b */
[----:B------:R-:W-:Y:S01]  /*02a0*/  FFMA.FTZ R13, R6, R6, R13 ;  /* 0x00000006060d7223 */ /* 0x000fe2000001000d */
[----:B------:R-:W-:-:S09]  /*02b0*/  FFMA.FTZ R15, R7, R7, R15 ;  /* 0x00000007070f7223 */ /* 0x000fd2000001000f */
[----:B------:R-:W-:Y:S05]  /*02c0*/  @!P0 BRA P1, `(.L_x_37) ;  /* 0xfffffffc00d48947 */ /* 0x000fea000083ffff */
.L_x_36:
[----:B------:R-:W-:Y:S05]  /*02d0*/  BSYNC B0 ;  /* 0x0000000000007941 */ /* 0x000fea0003800000 */
.L_x_35:
[----:B------:R-:W-:Y:S05]  /*02e0*/  BRA `(.L_x_38) ;  /* 0x0000000000ac7947 */ /* 0x000fea0003800000 */
.L_x_34:
[----:B------:R-:W-:-:S04]  /*02f0*/  ISETP.GT.AND P0, PT, R14, RZ, PT ;  /* 0x000000ff0e00720c */ /* 0x000fc80003f04270 */
[----:B------:R-:W-:-:S13]  /*0300*/  ISETP.GT.AND P0, PT, R10, RZ, P0 ;  /* 0x000000ff0a00720c */ /* 0x000fda0000704270 */
[----:B------:R-:W-:Y:S01]  /*0310*/  @!P0 MOV R15, RZ ;  /* 0x000000ff000f8202 */ /* 0x000fe20000000f00 */
[----:B------:R-:W-:Y:S01]  /*0320*/  @!P0 IMAD.MOV.U32 R13, RZ, RZ, RZ ;  /* 0x000000ffff0d8224 */ /* 0x000fe200078e00ff */
[----:B------:R-:W-:Y:S01]  /*0330*/  @!P0 MOV R11, RZ ;  /* 0x000000ff000b8202 */ /* 0x000fe20000000f00 */
[----:B------:R-:W-:Y:S01]  /*0340*/  @!P0 IMAD.MOV.U32 R17, RZ, RZ, RZ ;  /* 0x000000ffff118224 */ /* 0x000fe200078e00ff */
[----:B------:R-:W-:Y:S06]  /*0350*/  @!P0 BRA `(.L_x_38) ;  /* 0x0000000000908947 */ /* 0x000fec0003800000 */
[----:B------:R-:W0:Y:S01]  /*0360*/  S2R R14, SR_TID.X ;  /* 0x00000000000e7919 */ /* 0x000e220000002100 */
[----:B------:R-:W1:Y:S01]  /*0370*/  LDC R12, c[0x0][0x210] ;  /* 0x00008400ff0c7b82 */ /* 0x000e620000000800 */
[----:B------:R-:W-:Y:S01]  /*0380*/  HFMA2.MMA R15, -RZ, RZ, 0, 0 ;  /* 0x00000000ff0f7435 */ /* 0x000fe200000001ff */
[----:B------:R-:W-:Y:S01]  /*0390*/  IMAD.MOV.U32 R13, RZ, RZ, RZ ;  /* 0x000000ffff0d7224 */ /* 0x000fe200078e00ff */
[----:B------:R-:W-:Y:S01]  /*03a0*/  MOV R11, RZ ;  /* 0x000000ff000b7202 */ /* 0x000fe20000000f00 */
[----:B------:R-:W-:Y:S01]  /*03b0*/  IMAD.MOV.U32 R17, RZ, RZ, RZ ;  /* 0x000000ffff117224 */ /* 0x000fe200078e00ff */
[----:B------:R-:W-:Y:S01]  /*03c0*/  ULDC UR5, c[0x0][0x0] ;  /* 0x0000000000057ab9 */ /* 0x000fe20000000800 */
[----:B------:R-:W-:-:S06]  /*03d0*/  UMOV UR4, URZ ;  /* 0x0000003f00047c82 */ /* 0x000fcc0008000000 */
.L_x_39:
[----:B0-----:R-:W-:-:S04]  /*03e0*/  IADD3 R19, R14, UR4, RZ ;  /* 0x000000040e137c10 */ /* 0x001fc8000fffe0ff */
[C---:B-1----:R-:W-:Y:S01]  /*03f0*/  ISETP.GE.AND P1, PT, R19.reuse, R12, PT ;  /* 0x0000000c1300720c */ /* 0x042fe20003f26270 */
[----:B------:R-:W-:-:S03]  /*0400*/  VIADD R21, R19, UR5 ;  /* 0x0000000513157c36 */ /* 0x000fc60008000000 */
[----:B------:R-:W-:Y:S02]  /*0410*/  ISETP.GE.OR P1, PT, R19, R10, P1 ;  /* 0x0000000a1300720c */ /* 0x000fe40000f26670 */
        /* <DEDUP_REMOVED lines=9> */
[----:B------:R-:W2:Y:S02]  /*04b0*/  @!P1 LDG.E R18, desc[UR6][R18.64] ;  /* 0x0000000612129981 */ /* 0x000ea4000c1e1900 */
[----:B------:R-:W-:-:S04]  /*04c0*/  @!P2 IMAD.WIDE R20, R21, 0x4, R2 ;  /* 0x000000041514a825 */ /* 0x000fc800078e0202 */
[--C-:B------:R-:W-:Y:S02]  /*04d0*/  @!P3 IMAD.WIDE R6, R7, 0x4, R2.reuse ;  /* 0x000000040706b825 */ /* 0x100fe400078e0202 */
[----:B------:R-:W3:Y:S02]  /*04e0*/  @!P2 LDG.E R20, desc[UR6][R20.64] ;  /* 0x000000061414a981 */ /* 0x000ee4000c1e1900 */
[----:B------:R-:W-:Y:S02]  /*04f0*/  @!P0 IMAD.WIDE R4, R5, 0x4, R2 ;  /* 0x0000000405048825 */ /* 0x000fe400078e0202 */
[----:B------:R-:W4:Y:S04]  /*0500*/  @!P3 LDG.E R6, desc[UR6][R6.64] ;  /* 0x000000060606b981 */ /* 0x000f28000c1e1900 */
[----:B------:R-:W5:Y:S01]  /*0510*/  @!P0 LDG.E R4, desc[UR6][R4.64] ;  /* 0x0000000604048981 */ /* 0x000f62000c1e1900 */
[----:B------:R-:W-:-:S06]  /*0520*/  ULEA UR4, UR5, UR4, 0x2 ;  /* 0x0000000405047291 */ /* 0x000fcc000f8e103f */
[----:B------:R-:W-:Y:S02]  /*0530*/  ISETP.LE.AND P4, PT, R12, UR4, PT ;  /* 0x000000040c007c0c */ /* 0x000fe4000bf83270 */
[----:B------:R-:W-:Y:S01]  /*0540*/  ISETP.GT.AND P5, PT, R10, UR4, PT ;  /* 0x000000040a007c0c */ /* 0x000fe2000bfa4270 */
[----:B--2---:R-:W-:Y:S01]  /*0550*/  @!P1 FFMA.FTZ R17, R18, R18, R17 ;  /* 0x0000001212119223 */ /* 0x004fe20000010011 */
[----:B---3--:R-:W-:Y:S01]  /*0560*/  @!P2 FFMA.FTZ R11, R20, R20, R11 ;  /* 0x00000014140ba223 */ /* 0x008fe2000001000b */
[----:B----4-:R-:W-:Y:S01]  /*0570*/  @!P3 FFMA.FTZ R13, R6, R6, R13 ;  /* 0x00000006060db223 */ /* 0x010fe2000001000d */
[----:B-----5:R-:W-:-:S09]  /*0580*/  @!P0 FFMA.FTZ R15, R4, R4, R15 ;  /* 0x00000004040f8223 */ /* 0x020fd2000001000f */
[----:B------:R-:W-:Y:S05]  /*0590*/  @!P4 BRA P5, `(.L_x_39) ;  /* 0xfffffffc0090c947 */ /* 0x000fea000283ffff */
.L_x_38:
        /* <DEDUP_REMOVED lines=20> */
.L_x_41:
        /* <DEDUP_REMOVED lines=11> */
.L_x_40:
        /* <DEDUP_REMOVED lines=15> */
.L_x_49:
[----:B-1----:R-:W-:-:S07]  /*0880*/  FADD.FTZ R13, R10, R7 ;  /* 0x000000070a0d7221 */ /* 0x002fce0000010000 */
.L_x_42:
        /* <DEDUP_REMOVED lines=26> */
.L_x_43:
[----:B------:R-:W-:Y:S01]  /*0a30*/  HFMA2.MMA R12, -RZ, RZ, 0, 9.5367431640625e-07 ;  /* 0x00000010ff0c7435 */ /* 0x000fe200000001ff */
[----:B------:R-:W-:Y:S01]  /*0a40*/  IMAD.MOV.U32 R13, RZ, RZ, 0x1f ;  /* 0x0000001fff0d7424 */ /* 0x000fe200078e00ff */
[----:B------:R-:W-:-:S09]  /*0a50*/  MOV R11, 0xffffffff ;  /* 0xffffffff000b7802 */ /* 0x000fd20000000f00 */
[----:B------:R-:W-:Y:S05]  /*0a60*/  WARPSYNC.COLLECTIVE R11, `(.L_x_44) ;  /* 0x000000000b087348 */ /* 0x000fea0003c00000 */
[----:B------:R0:W1:Y:S02]  /*0a70*/  SHFL.DOWN P0, R7, R4, R12, R13 ;  /* 0x0800000c04077389 */ /* 0x000064000000000d */
[----:B01----:R-:W-:Y:S01]  /*0a80*/  ENDCOLLECTIVE ;  /* 0x000000000000791b */ /* 0x003fe20003800000 */
.L_x_44:
[----:B------:R-:W-:Y:S02]  /*0a90*/  IMAD.MOV.U32 R12, RZ, RZ, 0x8 ;  /* 0x00000008ff0c7424 */ /* 0x000fe400078e00ff */
[----:B------:R-:W-:-:S04]  /*0aa0*/  IMAD.MOV.U32 R3, RZ, RZ, R7 ;  /* 0x000000ffff037224 */ /* 0x000fc800078e0007 */
[----:B------:R-:W-:-:S05]  /*0ab0*/  FADD.FTZ R3, R3, R4 ;  /* 0x0000000403037221 */ /* 0x000fca0000010000 */
[----:B------:R-:W-:-:S07]  /*0ac0*/  MOV R4, R3 ;  /* 0x0000000300047202 */ /* 0x000fce0000000f00 */
[----:B------:R-:W-:Y:S05]  /*0ad0*/  WARPSYNC.COLLECTIVE R11, `(.L_x_45) ;  /* 0x000000000b087348 */ /* 0x000fea0003c00000 */
[----:B------:R0:W1:Y:S02]  /*0ae0*/  SHFL.DOWN P0, R7, R4, R12, R13 ;  /* 0x0800000c04077389 */ /* 0x000064000000000d */
[----:B01----:R-:W-:Y:S01]  /*0af0*/  ENDCOLLECTIVE ;  /* 0x000000000000791b */ /* 0x003fe20003800000 */
.L_x_45:
[----:B------:R-:W-:Y:S01]  /*0b00*/  HFMA2.MMA R12, -RZ, RZ, 0, 2.384185791015625e-07 ;  /* 0x00000004ff0c7435 */ /* 0x000fe200000001ff */
[----:B------:R-:W-:-:S05]  /*0b10*/  MOV R6, R7 ;  /* 0x0000000700067202 */ /* 0x000fca0000000f00 */
[----:B------:R-:W-:-:S04]  /*0b20*/  FADD.FTZ R6, R3, R6 ;  /* 0x0000000603067221 */ /* 0x000fc80000010000 */
[----:B------:R-:W-:-:S07]  /*0b30*/  IMAD.MOV.U32 R4, RZ, RZ, R6 ;  /* 0x000000ffff047224 */ /* 0x000fce00078e0006 */
[----:B------:R-:W-:Y:S05]  /*0b40*/  WARPSYNC.COLLECTIVE R11, `(.L_x_46) ;  /* 0x000000000b087348 */ /* 0x000fea0003c00000 */
[----:B------:R0:W1:Y:S02]  /*0b50*/  SHFL.DOWN P0, R7, R4, R12, R13 ;  /* 0x0800000c04077389 */ /* 0x000064000000000d */
[----:B01----:R-:W-:Y:S01]  /*0b60*/  ENDCOLLECTIVE ;  /* 0x000000000000791b */ /* 0x003fe20003800000 */
.L_x_46:
[----:B------:R-:W-:Y:S01]  /*0b70*/  HFMA2.MMA R12, -RZ, RZ, 0, 1.1920928955078125e-07 ;  /* 0x00000002ff0c7435 */ /* 0x000fe200000001ff */
[----:B------:R-:W-:-:S04]  /*0b80*/  IMAD.MOV.U32 R5, RZ, RZ, R7 ;  /* 0x000000ffff057224 */ /* 0x000fc800078e0007 */
[----:B------:R-:W-:-:S05]  /*0b90*/  FADD.FTZ R5, R6, R5 ;  /* 0x0000000506057221 */ /* 0x000fca0000010000 */
[----:B------:R-:W-:-:S07]  /*0ba0*/  MOV R4, R5 ;  /* 0x0000000500047202 */ /* 0x000fce0000000f00 */
[----:B------:R-:W-:Y:S05]  /*0bb0*/  WARPSYNC.COLLECTIVE R11, `(.L_x_47) ;  /* 0x000000000b087348 */ /* 0x000fea0003c00000 */
[----:B------:R0:W1:Y:S02]  /*0bc0*/  SHFL.DOWN P0, R7, R4, R12, R13 ;  /* 0x0800000c04077389 */ /* 0x000064000000000d */
[----:B01----:R-:W-:Y:S01]  /*0bd0*/  ENDCOLLECTIVE ;  /* 0x000000000000791b */ /* 0x003fe20003800000 */
.L_x_47:
[----:B------:R-:W-:Y:S01]  /*0be0*/  HFMA2.MMA R12, -RZ, RZ, 0, 5.9604644775390625e-08 ;  /* 0x00000001ff0c7435 */ /* 0x000fe200000001ff */
[----:B------:R-:W-:-:S04]  /*0bf0*/  IMAD.MOV.U32 R10, RZ, RZ, R7 ;  /* 0x000000ffff0a7224 */ /* 0x000fc800078e0007 */
[----:B------:R-:W-:-:S05]  /*0c00*/  FADD.FTZ R10, R5, R10 ;  /* 0x0000000a050a7221 */ /* 0x000fca0000010000 */
[----:B------:R-:W-:-:S07]  /*0c10*/  MOV R4, R10 ;  /* 0x0000000a00047202 */ /* 0x000fce0000000f00 */
[----:B------:R-:W-:Y:S05]  /*0c20*/  WARPSYNC.COLLECTIVE R11, `(.L_x_48) ;  /* 0x000000000b087348 */ /* 0x000fea0003c00000 */
[----:B------:R0:W1:Y:S02]  /*0c30*/  SHFL.DOWN P0, R7, R4, R12, R13 ;  /* 0x0800000c04077389 */ /* 0x000064000000000d */
[----:B01----:R-:W-:Y:S01]  /*0c40*/  ENDCOLLECTIVE ;  /* 0x000000000000791b */ /* 0x003fe20003800000 */
.L_x_48:
[----:B------:R-:W-:Y:S05]  /*0c50*/  BRA `(.L_x_49) ;  /* 0xfffffffc00087947 */ /* 0x000fea000383ffff */
.L_x_50:
        /* <DEDUP_REMOVED lines=10> */
.L_x_78:


//--------------------- .text._Z7cleanupPfS_S_S_biPVi --------------------------
	.section	.text._Z7cleanupPfS_S_S_biPVi,"ax",@progbits
	.align	128
        .global         _Z7cleanupPfS_S_S_biPVi
        .type           _Z7cleanupPfS_S_S_biPVi,@function
        .size           _Z7cleanupPfS_S_S_biPVi,(.L_x_79 - _Z7cleanupPfS_S_S_biPVi)
        .other          _Z7cleanupPfS_S_S_biPVi,@"STO_CUDA_ENTRY STV_DEFAULT"
_Z7cleanupPfS_S_S_biPVi:
.text._Z7cleanupPfS_S_S_biPVi:
[----:B------:R-:W-:Y:S08]  /*0000*/  LDC R1, c[0x0][0x28] ;  /* 0x00000a00ff017b82 */ /* 0x000ff00000000800 */
[----:B------:R-:W0:Y:S01]  /*0010*/  LDC.64 R2, c[0x0][0x238] ;  /* 0x00008e00ff027b82 */ /* 0x000e220000000a00 */
[----:B------:R-:W-:Y:S02]  /*0020*/  ULDC.64 UR6, c[0x0][0x208] ;  /* 0x0000820000067ab9 */ /* 0x000fe40000000a00 */
[----:B0-----:R-:W2:Y:S02]  /*0030*/  LDG.E.STRONG.SYS R2, desc[UR6][R2.64] ;  /* 0x0000000602027981 */ /* 0x001ea4000c1f5900 */
[----:B--2---:R-:W-:-:S13]  /*0040*/  ISETP.NE.AND P0, PT, R2, RZ, PT ;  /* 0x000000ff0200720c */ /* 0x004fda0003f05270 */
[----:B------:R-:W-:Y:S05]  /*0050*/  @P0 EXIT ;  /* 0x000000000000094d */ /* 0x000fea0003800000 */
[----:B------:R-:W0:Y:S02]  /*0060*/  S2R R0, SR_CTAID.X ;  /* 0x0000000000007919 */ /* 0x000e240000002500 */
[----:B0-----:R-:W-:-:S13]  /*0070*/  ISETP.NE.AND P0, PT, R0, RZ, PT ;  /* 0x000000ff0000720c */ /* 0x001fda0003f05270 */
[----:B------:R-:W-:Y:S05]  /*0080*/  @P0 BRA `(.L_x_51) ;  /* 0x0000000000d80947 */ /* 0x000fea0003800000 */
[----:B------:R-:W0:Y:S01]  /*0090*/  S2R R2, SR_TID.X ;  /* 0x0000000000027919 */ /* 0x000e220000002100 */
[----:B------:R-:W-:Y:S01]  /*00a0*/  HFMA2.MMA R3, -RZ, RZ, 0, 0 ;  /* 0x00000000ff037435 */ /* 0x000fe200000001ff */
[----:B0-----:R-:W-:-:S13]  /*00b0*/  ISETP.GT.U32.AND P0, PT, R2, 0x13f, PT ;  /* 0x0000013f0200780c */ /* 0x001fda0003f04070 */
[----:B------:R-:W0:Y:S02]  /*00c0*/  @!P0 LDC.64 R4, c[0x0][0x210] ;  /* 0x00008400ff048b82 */ /* 0x000e240000000a00 */
[----:B0-----:R-:W-:-:S05]  /*00d0*/  @!P0 IMAD.WIDE.U32 R4, R2, 0x4, R4 ;  /* 0x0000000402048825 */ /* 0x001fca00078e0004 */
[----:B------:R-:W2:Y:S01]  /*00e0*/  @!P0 LDG.E R3, desc[UR6][R4.64] ;  /* 0x0000000604038981 */ /* 0x000ea2000c1e1900 */
[----:B------:R-:W-:Y:S01]  /*00f0*/  ULDC UR8, c[0x0][0x0] ;  /* 0x0000000000087ab9 */ /* 0x000fe20000000800 */
[----:B------:R-:W0:Y:S01]  /*0100*/  LDC R7, c[0x0][0x4] ;  /* 0x00000100ff077b82 */ /* 0x000e220000000800 */
[----:B------:R-:W-:Y:S01]  /*0110*/  UMOV UR4, 0x400 ;  /* 0x0000040000047882 */ /* 0x000fe20000000000 */
[----:B------:R-:W1:Y:S06]  /*0120*/  S2R R9, SR_TID.Y ;  /* 0x0000000000097919 */ /* 0x000e6c0000002200 */
[----:B------:R-:W3:Y:S01]  /*0130*/  S2UR UR5, SR_CgaCtaId ;  /* 0x00000000000579c3 */ /* 0x000ee20000008800 */
[----:B0-----:R-:W-:-:S05]  /*0140*/  IMAD R7, R7, UR8, RZ ;  /* 0x0000000807077c24 */ /* 0x001fca000f8e02ff */
[C---:B------:R-:W-:Y:S02]  /*0150*/  ISETP.GE.AND P0, PT, R7.reuse, 0x40, PT ;  /* 0x000000400700780c */ /* 0x040fe40003f06270 */
[----:B------:R-:W-:Y:S01]  /*0160*/  ISETP.GE.AND P2, PT, R7, 0x80, PT ;  /* 0x000000800700780c */ /* 0x000fe20003f46270 */
[----:B---3--:R-:W-:Y:S01]  /*0170*/  ULEA UR4, UR5, UR4, 0x18 ;  /* 0x0000000405047291 */ /* 0x008fe2000f8ec03f */
[----:B-1----:R-:W-:-:S05]  /*0180*/  IMAD R6, R9, UR8, R2 ;  /* 0x0000000809067c24 */ /* 0x002fca000f8e0202 */
[C---:B------:R-:W-:Y:S02]  /*0190*/  LEA R8, R6.reuse, UR4, 0x2 ;  /* 0x0000000406087c11 */ /* 0x040fe4000f8e10ff */
[----:B------:R-:W-:-:S03]  /*01a0*/  ISETP.GT.AND P1, PT, R6, 0x1f, PT ;  /* 0x0000001f0600780c */ /* 0x000fc60003f24270 */
[----:B--2---:R0:W-:Y:S01]  /*01b0*/  @P0 STS [R8], R3 ;  /* 0x0000000308000388 */ /* 0x0041e20000000800 */
[----:B------:R-:W-:Y:S06]  /*01c0*/  @P0 BAR.SYNC.DEFER_BLOCKING 0x0 ;  /* 0x0000000000000b1d */ /* 0x000fec0000010000 */
[----:B------:R-:W-:Y:S05]  /*01d0*/  @!P2 BRA `(.L_x_52) ;  /* 0x00000000002ca947 */ /* 0x000fea0003800000 */
.L_x_53:
[----:B------:R-:W-:-:S04]  /*01e0*/  SHF.R.S32.HI R11, RZ, 0x1, R7 ;  /* 0x00000001ff0b7819 */ /* 0x000fc80000011407 */
[----:B------:R-:W-:-:S13]  /*01f0*/  ISETP.GE.AND P2, PT, R6, R11, PT ;  /* 0x0000000b0600720c */ /* 0x000fda0003f46270 */
[----:B------:R-:W-:Y:S01]  /*0200*/  @!P2 IMAD R5, R11, 0x4, R8 ;  /* 0x000000040b05a824 */ /* 0x000fe200078e0208 */
[----:B------:R-:W-:Y:S05]  /*0210*/  @!P2 LDS R4, [R8] ;  /* 0x000000000804a984 */ /* 0x000fea0000000800 */
[----:B------:R-:W1:Y:S02]  /*0220*/  @!P2 LDS R5, [R5] ;  /* 0x000000000505a984 */ /* 0x000e640000000800 */
[----:B-1----:R-:W-:-:S05]  /*0230*/  @!P2 FADD.FTZ R9, R4, R5 ;  /* 0x000000050409a221 */ /* 0x002fca0000010000 */
[----:B------:R1:W-:Y:S01]  /*0240*/  @!P2 STS [R8], R9 ;  /* 0x000000090800a388 */ /* 0x0003e20000000800 */
[----:B------:R-:W-:Y:S01]  /*0250*/  BAR.SYNC.DEFER_BLOCKING 0x0 ;  /* 0x0000000000007b1d */ /* 0x000fe20000010000 */
[----:B------:R-:W-:Y:S02]  /*0260*/  ISETP.GT.AND P2, PT, R7, 0xff, PT ;  /* 0x000000ff0700780c */ /* 0x000fe40003f44270 */
[----:B------:R-:W-:-:S11]  /*0270*/  MOV R7, R11 ;  /* 0x0000000b00077202 */ /* 0x000fd60000000f00 */
[----:B-1----:R-:W-:Y:S05]  /*0280*/  @P2 BRA `(.L_x_53) ;  /* 0xfffffffc00d42947 */ /* 0x002fea000383ffff */
.L_x_52:
        /* <DEDUP_REMOVED lines=15> */
.L_x_68:
[----:B-1----:R-:W-:-:S07]  /*0380*/  FADD.FTZ R5, R7, R8 ;  /* 0x0000000807057221 */ /* 0x002fce0000010000 */
.L_x_54:
[----:B------:R-:W-:Y:S01]  /*0390*/  ISETP.NE.AND P0, PT, R2, RZ, PT ;  /* 0x000000ff0200720c */ /* 0x000fe20003f05270 */
[----:B------:R-:W-:Y:S05]  /*03a0*/  WARPSYNC.ALL ;  /* 0x0000000000007948 */ /* 0x000fea0003800000 */
[----:B------:R-:W-:Y:S08]  /*03b0*/  BAR.SYNC.DEFER_BLOCKING 0x0 ;  /* 0x0000000000007b1d */ /* 0x000ff00000010000 */
[----:B0-----:R-:W0:Y:S01]  /*03c0*/  @!P0 LDC.64 R2, c[0x0][0x220] ;  /* 0x00008800ff028b82 */ /* 0x001e220000000a00 */
[----:B------:R-:W0:Y:S02]  /*03d0*/  @!P0 MUFU.SQRT R5, R5 ;  /* 0x0000000500058308 */ /* 0x000e240000002000 */
[----:B0-----:R0:W-:Y:S02]  /*03e0*/  @!P0 STG.E desc[UR6][R2.64], R5 ;  /* 0x0000000502008986 */ /* 0x0011e4000c101906 */
.L_x_51:
[----:B------:R-:W-:Y:S02]  /*03f0*/  ULDC.U8 UR4, c[0x0][0x230] ;  /* 0x00008c0000047ab9 */ /* 0x000fe40000000000 */
[----:B------:R-:W-:-:S06]  /*0400*/  UPRMT UR4, UR4, 0x8880, URZ ;  /* 0x0000888004047896 */ /* 0x000fcc000800003f */
[----:B------:R-:W-:-:S13]  /*0410*/  ISETP.NE.AND P0, PT, RZ, UR4, PT ;  /* 0x00000004ff007c0c */ /* 0x000fda000bf05270 */
[----:B------:R-:W-:Y:S05]  /*0420*/  @!P0 EXIT ;  /* 0x000000000000894d */ /* 0x000fea0003800000 */
[----:B0-----:R-:W0:Y:S01]  /*0430*/  S2R R2, SR_TID.X ;  /* 0x0000000000027919 */ /* 0x001e220000002100 */
[----:B------:R-:W-:Y:S01]  /*0440*/  ULDC UR4, c[0x0][0x234] ;  /* 0x00008d0000047ab9 */ /* 0x000fe20000000800 */
[----:B------:R-:W-:Y:S01]  /*0450*/  ULDC.64 UR8, c[0x0][0x218] ;  /* 0x0000860000087ab9 */ /* 0x000fe20000000a00 */
[----:B------:R-:W-:Y:S01]  /*0460*/  BSSY B0, `(.L_x_56) ;  /* 0x0000012000007945 */ /* 0x000fe20003800000 */
[----:B------:R-:W1:Y:S01]  /*0470*/  S2R R9, SR_TID.Y ;  /* 0x0000000000097919 */ /* 0x000e620000002200 */
[----:B0-----:R-:W-:-:S13]  /*0480*/  ISETP.GE.AND P0, PT, R2, UR4, PT ;  /* 0x0000000402007c0c */ /* 0x001fda000bf06270 */
[----:B------:R-:W-:Y:S01]  /*0490*/  @P0 IMAD.MOV.U32 R6, RZ, RZ, RZ ;  /* 0x000000ffff060224 */ /* 0x000fe200078e00ff */
[----:B-1----:R-:W-:Y:S06]  /*04a0*/  @P0 BRA `(.L_x_57) ;  /* 0x0000000000340947 */ /* 0x002fec0003800000 */
[----:B------:R-:W0:Y:S01]  /*04b0*/  LDC R7, c[0x0][RZ] ;  /* 0x00000000ff077b82 */ /* 0x000e220000000800 */
[----:B------:R-:W-:Y:S01]  /*04c0*/  HFMA2.MMA R6, -RZ, RZ, 0, 0 ;  /* 0x00000000ff067435 */ /* 0x000fe200000001ff */
[----:B------:R-:W-:Y:S02]  /*04d0*/  IMAD R3, R0, UR4, RZ ;  /* 0x0000000400037c24 */ /* 0x000fe4000f8e02ff */
[----:B------:R-:W-:-:S08]  /*04e0*/  IMAD.MOV.U32 R8, RZ, RZ, R2 ;  /* 0x000000ffff087224 */ /* 0x000fd000078e0002 */
.L_x_58:
[----:B------:R-:W-:-:S04]  /*04f0*/  IADD3 R5, P0, R3, R8, RZ ;  /* 0x0000000803057210 */ /* 0x000fc80007f1e0ff */
[----:B------:R-:W-:Y:S02]  /*0500*/  LEA.HI.X.SX32 R10, R8, RZ, 0x1, P0 ;  /* 0x000000ff080a7211 */ /* 0x000fe400000f0eff */
[----:B------:R-:W-:-:S04]  /*0510*/  LEA R4, P0, R5, UR8, 0x2 ;  /* 0x0000000805047c11 */ /* 0x000fc8000f8010ff */
[----:B------:R-:W-:-:S06]  /*0520*/  LEA.HI.X R5, R5, UR9, R10, 0x2, P0 ;  /* 0x0000000905057c11 */ /* 0x000fcc00080f140a */
[----:B------:R-:W2:Y:S01]  /*0530*/  LDG.E R5, desc[UR6][R4.64] ;  /* 0x0000000604057981 */ /* 0x000ea2000c1e1900 */
[----:B0-----:R-:W-:-:S04]  /*0540*/  IADD3 R8, R7, R8, RZ ;  /* 0x0000000807087210 */ /* 0x001fc80007ffe0ff */
[----:B------:R-:W-:Y:S01]  /*0550*/  ISETP.GE.AND P0, PT, R8, UR4, PT ;  /* 0x0000000408007c0c */ /* 0x000fe2000bf06270 */
[----:B--2---:R-:W-:-:S12]  /*0560*/  FADD.FTZ R6, R5, R6 ;  /* 0x0000000605067221 */ /* 0x004fd80000010000 */
[----:B------:R-:W-:Y:S05]  /*0570*/  @!P0 BRA `(.L_x_58) ;  /* 0xfffffffc00dc8947 */ /* 0x000fea000383ffff */
.L_x_57:
[----:B------:R-:W-:Y:S05]  /*0580*/  BSYNC B0 ;  /* 0x0000000000007941 */ /* 0x000fea0003800000 */
.L_x_56:
[----:B------:R-:W-:Y:S01]  /*0590*/  ULDC UR8, c[0x0][0x0] ;  /* 0x0000000000087ab9 */ /* 0x000fe20000000800 */
[----:B------:R-:W0:Y:S01]  /*05a0*/  LDC R4, c[0x0][0x4] ;  /* 0x00000100ff047b82 */ /* 0x000e220000000800 */
[----:B------:R-:W-:Y:S01]  /*05b0*/  UMOV UR4, 0x400 ;  /* 0x0000040000047882 */ /* 0x000fe20000000000 */
[----:B------:R-:W-:-:S05]  /*05c0*/  IMAD R3, R9, UR8, R2 ;  /* 0x0000000809037c24 */ /* 0x000fca000f8e0202 */
[----:B------:R-:W-:Y:S01]  /*05d0*/  ISETP.GT.AND P1, PT, R3, 0x1f, PT ;  /* 0x0000001f0300780c */ /* 0x000fe20003f24270 */
[----:B------:R-:W1:Y:S01]  /*05e0*/  S2UR UR5, SR_CgaCtaId ;  /* 0x00000000000579c3 */ /* 0x000e620000008800 */
[----:B0-----:R-:W-:-:S05]  /*05f0*/  IMAD R4, R4, UR8, RZ ;  /* 0x0000000804047c24 */ /* 0x001fca000f8e02ff */
[C---:B------:R-:W-:Y:S02]  /*0600*/  ISETP.GE.AND P0, PT, R4.reuse, 0x40, PT ;  /* 0x000000400400780c */ /* 0x040fe40003f06270 */
[----:B------:R-:W-:Y:S01]  /*0610*/  ISETP.GE.AND P2, PT, R4, 0x80, PT ;  /* 0x000000800400780c */ /* 0x000fe20003f46270 */
[----:B-1----:R-:W-:-:S06]  /*0620*/  ULEA UR4, UR5, UR4, 0x18 ;  /* 0x0000000405047291 */ /* 0x002fcc000f8ec03f */
[----:B------:R-:W-:-:S05]  /*0630*/  LEA R5, R3, UR4, 0x2 ;  /* 0x0000000403057c11 */ /* 0x000fca000f8e10ff */
[----:B------:R0:W-:Y:S01]  /*0640*/  @P0 STS [R5], R6 ;  /* 0x0000000605000388 */ /* 0x0001e20000000800 */
[----:B------:R-:W-:Y:S06]  /*0650*/  @P0 BAR.SYNC.DEFER_BLOCKING 0x0 ;  /* 0x0000000000000b1d */ /* 0x000fec0000010000 */
[----:B------:R-:W-:Y:S05]  /*0660*/  @!P2 BRA `(.L_x_59) ;  /* 0x00000000002ca947 */ /* 0x000fea0003800000 */
.L_x_60:
        /* <DEDUP_REMOVED lines=11> */
.L_x_59:
        /* <DEDUP_REMOVED lines=15> */
.L_x_74:
[----:B-1----:R-:W-:-:S07]  /*0810*/  FADD.FTZ R5, R8, R7 ;  /* 0x0000000708057221 */ /* 0x002fce0000010000 */
.L_x_61:
[----:B------:R-:W-:Y:S05]  /*0820*/  WARPSYNC.ALL ;  /* 0x0000000000007948 */ /* 0x000fea0003800000 */
[----:B------:R-:W-:Y:S01]  /*0830*/  BAR.SYNC.DEFER_BLOCKING 0x0 ;  /* 0x0000000000007b1d */ /* 0x000fe20000010000 */
[----:B------:R-:W-:-:S13]  /*0840*/  ISETP.NE.AND P0, PT, R2, RZ, PT ;  /* 0x000000ff0200720c */ /* 0x000fda0003f05270 */
[----:B------:R-:W-:Y:S05]  /*0850*/  @P0 EXIT ;  /* 0x000000000000094d */ /* 0x000fea0003800000 */
[----:B------:R-:W1:Y:S01]  /*0860*/  LDC.64 R2, c[0x0][0x228] ;  /* 0x00008a00ff027b82 */ /* 0x000e620000000a00 */
[----:B0-----:R-:W0:Y:S01]  /*0870*/  MUFU.SQRT R5, R5 ;  /* 0x0000000500057308 */ /* 0x001e220000002000 */
[----:B-1----:R-:W-:-:S05]  /*0880*/  IMAD.WIDE.U32 R2, R0, 0x4, R2 ;  /* 0x0000000400027825 */ /* 0x002fca00078e0002 */
[----:B0-----:R-:W-:Y:S01]  /*0890*/  STG.E desc[UR6][R2.64], R5 ;  /* 0x0000000502007986 */ /* 0x001fe2000c101906 */
[----:B------:R-:W-:Y:S05]  /*08a0*/  EXIT ;  /* 0x000000000000794d */ /* 0x000fea0003800000 */
.L_x_55:
[----:B------:R-:W-:Y:S01]  /*08b0*/  HFMA2.MMA R11, -RZ, RZ, 0, 9.5367431640625e-07 ;  /* 0x00000010ff0b7435 */ /* 0x000fe200000001ff */
[----:B------:R-:W-:Y:S01]  /*08c0*/  IMAD.MOV.U32 R12, RZ, RZ, R3 ;  /* 0x000000ffff0c7224 */ /* 0x000fe200078e0003 */
[----:B------:R-:W-:Y:S01]  /*08d0*/  MOV R9, 0xffffffff ;  /* 0xffffffff00097802 */ /* 0x000fe20000000f00 */
[----:B------:R-:W-:-:S08]  /*08e0*/  IMAD.MOV.U32 R14, RZ, RZ, 0x1f ;  /* 0x0000001fff0e7424 */ /* 0x000fd000078e00ff */
[----:B------:R-:W-:Y:S05]  /*08f0*/  WARPSYNC.COLLECTIVE R9, `(.L_x_63) ;  /* 0x0000000009087348 */ /* 0x000fea0003c00000 */
[----:B------:R0:W1:Y:S02]  /*0900*/  SHFL.DOWN P0, R10, R12, R11, R14 ;  /* 0x0800000b0c0a7389 */ /* 0x000064000000000e */
[----:B01----:R-:W-:Y:S01]  /*0910*/  ENDCOLLECTIVE ;  /* 0x000000000000791b */ /* 0x003fe20003800000 */
.L_x_63:
[----:B------:R-:W-:Y:S02]  /*0920*/  IMAD.MOV.U32 R11, RZ, RZ, 0x8 ;  /* 0x00000008ff0b7424 */ /* 0x000fe400078e00ff */
[----:B------:R-:W-:-:S04]  /*0930*/  IMAD.MOV.U32 R4, RZ, RZ, R10 ;  /* 0x000000ffff047224 */ /* 0x000fc800078e000a */
[----:B------:R-:W-:-:S05]  /*0940*/  FADD.FTZ R4, R4, R3 ;  /* 0x0000000304047221 */ /* 0x000fca0000010000 */
[----:B------:R-:W-:-:S07]  /*0950*/  MOV R12, R4 ;  /* 0x00000004000c7202 */ /* 0x000fce0000000f00 */
[----:B------:R-:W-:Y:S05]  /*0960*/  WARPSYNC.COLLECTIVE R9, `(.L_x_64) ;  /* 0x0000000009087348 */ /* 0x000fea0003c00000 */
[----:B------:R0:W1:Y:S02]  /*0970*/  SHFL.DOWN P0, R10, R12, R11, R14 ;  /* 0x0800000b0c0a7389 */ /* 0x000064000000000e */
[----:B01----:R-:W-:Y:S01]  /*0980*/  ENDCOLLECTIVE ;  /* 0x000000000000791b */ /* 0x003fe20003800000 */
.L_x_64:
[----:B------:R-:W-:Y:S01]  /*0990*/  HFMA2.MMA R11, -RZ, RZ, 0, 2.384185791015625e-07 ;  /* 0x00000004ff0b7435 */ /* 0x000fe200000001ff */
[----:B------:R-:W-:-:S05]  /*09a0*/  MOV R5, R10 ;  /* 0x0000000a00057202 */ /* 0x000fca0000000f00 */
[----:B------:R-:W-:-:S04]  /*09b0*/  FADD.FTZ R5, R4, R5 ;  /* 0x0000000504057221 */ /* 0x000fc80000010000 */
[----:B------:R-:W-:-:S07]  /*09c0*/  IMAD.MOV.U32 R12, RZ, RZ, R5 ;  /* 0x000000ffff0c7224 */ /* 0x000fce00078e0005 */
[----:B------:R-:W-:Y:S05]  /*09d0*/  WARPSYNC.COLLECTIVE R9, `(.L_x_65) ;  /* 0x0000000009087348 */ /* 0x000fea0003c00000 */
[----:B------:R0:W1:Y:S02]  /*09e0*/  SHFL.DOWN P0, R10, R12, R11, R14 ;  /* 0x0800000b0c0a7389 */ /* 0x000064000000000e */
[----:B01----:R-:W-:Y:S01]  /*09f0*/  ENDCOLLECTIVE ;  /* 0x000000000000791b */ /* 0x003fe20003800000 */
.L_x_65:
[----:B------:R-:W-:Y:S02]  /*0a00*/  IMAD.MOV.U32 R11, RZ, RZ, 0x2 ;  /* 0x00000002ff0b7424 */ /* 0x000fe400078e00ff */
[----:B------:R-:W-:-:S04]  /*0a10*/  IMAD.MOV.U32 R6, RZ, RZ, R10 ;  /* 0x000000ffff067224 */ /* 0x000fc800078e000a */
[----:B------:R-:W-:-:S05]  /*0a20*/  FADD.FTZ R6, R5, R6 ;  /* 0x0000000605067221 */ /* 0x000fca0000010000 */
[----:B------:R-:W-:-:S07]  /*0a30*/  MOV R12, R6 ;  /* 0x00000006000c7202 */ /* 0x000fce0000000f00 */
[----:B------:R-:W-:Y:S05]  /*0a40*/  WARPSYNC.COLLECTIVE R9, `(.L_x_66) ;  /* 0x0000000009087348 */ /* 0x000fea0003c00000 */
[----:B------:R0:W1:Y:S02]  /*0a50*/  SHFL.DOWN P0, R10, R12, R11, R14 ;  /* 0x0800000b0c0a7389 */ /* 0x000064000000000e */
[----:B01----:R-:W-:Y:S01]  /*0a60*/  ENDCOLLECTIVE ;  /* 0x000000000000791b */ /* 0x003fe20003800000 */
.L_x_66:
[----:B------:R-:W-:Y:S01]  /*0a70*/  HFMA2.MMA R11, -RZ, RZ, 0, 5.9604644775390625e-08 ;  /* 0x00000001ff0b7435 */ /* 0x000fe200000001ff */
[----:B------:R-:W-:-:S05]  /*0a80*/  MOV R7, R10 ;  /* 0x0000000a00077202 */ /* 0x000fca0000000f00 */
[----:B------:R-:W-:-:S04]  /*0a90*/  FADD.FTZ R7, R6, R7 ;  /* 0x0000000706077221 */ /* 0x000fc80000010000 */
[----:B------:R-:W-:-:S07]  /*0aa0*/  IMAD.MOV.U32 R12, RZ, RZ, R7 ;  /* 0x000000ffff0c7224 */ /* 0x000fce00078e0007 */
[----:B------:R-:W-:Y:S05]  /*0ab0*/  WARPSYNC.COLLECTIVE R9, `(.L_x_67) ;  /* 0x0000000009087348 */ /* 0x000fea0003c00000 */
[----:B------:R0:W1:Y:S02]  /*0ac0*/  SHFL.DOWN P0, R10, R12, R11, R14 ;  /* 0x0800000b0c0a7389 */ /* 0x000064000000000e */
[----:B01----:R-:W-:Y:S01]  /*0ad0*/  ENDCOLLECTIVE ;  /* 0x000000000000791b */ /* 0x003fe20003800000 */
.L_x_67:
[----:B------:R-:W-:Y:S01]  /*0ae0*/  IMAD.MOV.U32 R8, RZ, RZ, R10 ;  /* 0x000000ffff087224 */ /* 0x000fe200078e000a */
[----:B------:R-:W-:Y:S06]  /*0af0*/  BRA `(.L_x_68) ;  /* 0xfffffff800207947 */ /* 0x000fec000383ffff */
.L_x_62:
[----:B------:R-:W-:Y:S01]  /*0b00*/  HFMA2.MMA R14, -RZ, RZ, 0, 1.847743988037109375e-06 ;  /* 0x0000001fff0e7435 */ /* 0x000fe200000001ff */
[----:B------:R-:W-:Y:S01]  /*0b10*/  MOV R12, R6 ;  /* 0x00000006000c7202 */ /* 0x000fe20000000f00 */
[----:B------:R-:W-:Y:S02]  /*0b20*/  IMAD.MOV.U32 R11, RZ, RZ, 0x10 ;  /* 0x00000010ff0b7424 */ /* 0x000fe400078e00ff */
[----:B------:R-:W-:-:S07]  /*0b30*/  IMAD.MOV.U32 R9, RZ, RZ, -0x1 ;  /* 0xffffffffff097424 */ /* 0x000fce00078e00ff */
[----:B------:R-:W-:Y:S05]  /*0b40*/  WARPSYNC.COLLECTIVE R9, `(.L_x_69) ;  /* 0x0000000009087348 */ /* 0x000fea0003c00000 */
[----:B------:R0:W1:Y:S02]  /*0b50*/  SHFL.DOWN P0, R10, R12, R11, R14 ;  /* 0x0800000b0c0a7389 */ /* 0x000064000000000e */
[----:B01----:R-:W-:Y:S01]  /*0b60*/  ENDCOLLECTIVE ;  /* 0x000000000000791b */ /* 0x003fe20003800000 */
.L_x_69:
[----:B------:R-:W-:Y:S01]  /*0b70*/  HFMA2.MMA R11, -RZ, RZ, 0, 4.76837158203125e-07 ;  /* 0x00000008ff0b7435 */ /* 0x000fe200000001ff */
[----:B------:R-:W-:-:S05]  /*0b80*/  MOV R3, R10 ;  /* 0x0000000a00037202 */ /* 0x000fca0000000f00 */
[----:B------:R-:W-:-:S04]  /*0b90*/  FADD.FTZ R3, R3, R6 ;  /* 0x0000000603037221 */ /* 0x000fc80000010000 */
[----:B------:R-:W-:-:S07]  /*0ba0*/  IMAD.MOV.U32 R12, RZ, RZ, R3 ;  /* 0x000000ffff0c7224 */ /* 0x000fce00078e0003 */
[----:B------:R-:W-:Y:S05]  /*0bb0*/  WARPSYNC.COLLECTIVE R9, `(.L_x_70) ;  /* 0x0000000009087348 */ /* 0x000fea0003c00000 */
[----:B------:R0:W1:Y:S02]  /*0bc0*/  SHFL.DOWN P0, R10, R12, R11, R14 ;  /* 0x0800000b0c0a7389 */ /* 0x000064000000000e */
[----:B01----:R-:W-:Y:S01]  /*0bd0*/  ENDCOLLECTIVE ;  /* 0x000000000000791b */ /* 0x003fe20003800000 */
.L_x_70:
[----:B------:R-:W-:Y:S01]  /*0be0*/  HFMA2.MMA R11, -RZ, RZ, 0, 2.384185791015625e-07 ;  /* 0x00000004ff0b7435 */ /* 0x000fe200000001ff */
[----:B------:R-:W-:-:S05]  /*0bf0*/  MOV R4, R10 ;  /* 0x0000000a00047202 */ /* 0x000fca0000000f00 */
[----:B------:R-:W-:-:S04]  /*0c00*/  FADD.FTZ R4, R3, R4 ;  /* 0x0000000403047221 */ /* 0x000fc80000010000 */
[----:B------:R-:W-:-:S07]  /*0c10*/  IMAD.MOV.U32 R12, RZ, RZ, R4 ;  /* 0x000000ffff0c7224 */ /* 0x000fce00078e0004 */
[----:B------:R-:W-:Y:S05]  /*0c20*/  WARPSYNC.COLLECTIVE R9, `(.L_x_71) ;  /* 0x0000000009087348 */ /* 0x000fea0003c00000 */
[----:B------:R0:W1:Y:S02]  /*0c30*/  SHFL.DOWN P0, R10, R12, R11, R14 ;  /* 0x0800000b0c0a7389 */ /* 0x000064000000000e */
[----:B01----:R-:W-:Y:S01]  /*0c40*/  ENDCOLLECTIVE ;  /* 0x000000000000791b */ /* 0x003fe20003800000 */
.L_x_71:
[----:B------:R-:W-:Y:S01]  /*0c50*/  HFMA2.MMA R11, -RZ, RZ, 0, 1.1920928955078125e-07 ;  /* 0x00000002ff0b7435 */ /* 0x000fe200000001ff */
[----:B------:R-:W-:-:S05]  /*0c60*/  MOV R5, R10 ;  /* 0x0000000a00057202 */ /* 0x000fca0000000f00 */
[----:B------:R-:W-:-:S04]  /*0c70*/  FADD.FTZ R5, R4, R5 ;  /* 0x0000000504057221 */ /* 0x000fc80000010000 */
[----:B------:R-:W-:-:S07]  /*0c80*/  IMAD.MOV.U32 R12, RZ, RZ, R5 ;  /* 0x000000ffff0c7224 */ /* 0x000fce00078e0005 */
[----:B------:R-:W-:Y:S05]  /*0c90*/  WARPSYNC.COLLECTIVE R9, `(.L_x_72) ;  /* 0x0000000009087348 */ /* 0x000fea0003c00000 */
[----:B------:R0:W1:Y:S02]  /*0ca0*/  SHFL.DOWN P0, R10, R12, R11, R14 ;  /* 0x0800000b0c0a7389 */ /* 0x000064000000000e */
[----:B01----:R-:W-:Y:S01]  /*0cb0*/  ENDCOLLECTIVE ;  /* 0x000000000000791b */ /* 0x003fe20003800000 */
.L_x_72:
[----:B------:R-:W-:Y:S01]  /*0cc0*/  HFMA2.MMA R11, -RZ, RZ, 0, 5.9604644775390625e-08 ;  /* 0x00000001ff0b7435 */ /* 0x000fe200000001ff */
[----:B------:R-:W-:-:S05]  /*0cd0*/  MOV R8, R10 ;  /* 0x0000000a00087202 */ /* 0x000fca0000000f00 */
[----:B------:R-:W-:-:S04]  /*0ce0*/  FADD.FTZ R8, R5, R8 ;  /* 0x0000000805087221 */ /* 0x000fc80000010000 */
[----:B------:R-:W-:-:S07]  /*0cf0*/  IMAD.MOV.U32 R12, RZ, RZ, R8 ;  /* 0x000000ffff0c7224 */ /* 0x000fce00078e0008 */
[----:B------:R-:W-:Y:S05]  /*0d00*/  WARPSYNC.COLLECTIVE R9, `(.L_x_73) ;  /* 0x0000000009087348 */ /* 0x000fea0003c00000 */
[----:B------:R0:W1:Y:S02]  /*0d10*/  SHFL.DOWN P0, R10, R12, R11, R14 ;  /* 0x0800000b0c0a7389 */ /* 0x000064000000000e */
[----:B01----:R-:W-:Y:S01]  /*0d20*/  ENDCOLLECTIVE ;  /* 0x000000000000791b */ /* 0x003fe20003800000 */
.L_x_73:
[----:B------:R-:W-:Y:S01]  /*0d30*/  MOV R7, R10 ;  /* 0x0000000a00077202 */ /* 0x000fe20000000f00 */
[----:B------:R-:W-:Y:S06]  /*0d40*/  BRA `(.L_x_74) ;  /* 0xfffffff800b07947 */ /* 0x000fec000383ffff */
.L_x_75:
        /* <DEDUP_REMOVED lines=11> */
.L_x_79:


//--------------------- .nv.shared._Z25multi_tensor_apply_kernelI18TensorListMetadataILi1EE13L2NormFunctorIN3c108BFloat16EEJPfS6_biEEvlPViT_T0_DpT1_ --------------------------
	.section	.nv.shared._Z25multi_tensor_apply_kernelI18TensorListMetadataILi1EE13L2NormFunctorIN3c108BFloat16EEJPfS6_biEEvlPViT_T0_DpT1_,"aw",@nobits
	.sectionflags	@""
	.align	4
.nv.shared._Z25multi_tensor_apply_kernelI18TensorListMetadataILi1EE13L2NormFunctorIN3c108BFloat16EEJPfS6_biEEvlPViT_T0_DpT1_:
	.zero		3072


//--------------------- .nv.shared.reserved.0     --------------------------
	.section	.nv.shared.reserved.0,"aw",@nobits
	.weak		__nv_reservedSMEM_offset_0_alias
	.size		__nv_reservedSMEM_offset_0_alias, 0, 0
	.other		__nv_reservedSMEM_offset_0_alias,@"STO_CUDA_RESERVED_SHARED STV_DEFAULT"
__nv_reservedSMEM_offset_0_alias:
	.zero		0


//--------------------- .nv.global                --------------------------
	.section	.nv.global,"aw",@nobits
.nv.global:
	.type		_ZN63_INTERNAL_00ea2460_32_multi_tensor_l2norm_kernel_mp_cu_25e125704cuda3std3__48in_placeE,@object
	.size		_ZN63_INTERNAL_00ea2460_32_multi_tensor_l2norm_kernel_mp_cu_25e125704cuda3std3__48in_placeE,(_ZN63_INTERNAL_00ea2460_32_multi_tensor_l2norm_kernel_mp_cu_25e125704cuda3std6ranges3__45__cpo8distanceE - _ZN63_INTERNAL_00ea2460_32_multi_tensor_l2norm_kernel_mp_cu_25e125704cuda3std3__48in_placeE)
_ZN63_INTERNAL_00ea2460_32_multi_tensor_l2norm_kernel_mp_cu_25e125704cuda3std3__48in_placeE:
	.zero		1
	.type		_ZN63_INTERNAL_00ea2460_32_multi_tensor_l2norm_kernel_mp_cu_25e125704cuda3std6ranges3__45__cpo8distanceE,@object
	.size		_ZN63_INTERNAL_00ea2460_32_multi_tensor_l2norm_kernel_mp_cu_25e125704cuda3std6ranges3__45__cpo8distanceE,(_ZN63_INTERNAL_00ea2460_32_multi_tensor_l2norm_kernel_mp_cu_25e125704cuda3std3__45__cpo6cbeginE - _ZN63_INTERNAL_00ea2460_32_multi_tensor_l2norm_kernel_mp_cu_25e125704cuda3std6ranges3__45__cpo8distanceE)
_ZN63_INTERNAL_00ea2460_32_multi_tensor_l2norm_kernel_mp_cu_25e125704cuda3std6ranges3__45__cpo8distanceE:
	.zero		1
	.type		_ZN63_INTERNAL_00ea2460_32_multi_tensor_l2norm_kernel_mp_cu_25e125704cuda3std3__45__cpo6cbeginE,@object
	.size		_ZN63_INTERNAL_00ea2460_32_multi_tensor_l2norm_kernel_mp_cu_25e125704cuda3std3__45__cpo6cbeginE,(_ZN63_INTERNAL_00ea2460_32_multi_tensor_l2norm_kernel_mp_cu_25e125704cuda3std6ranges3__45__cpo7advanceE - _ZN63_INTERNAL_00ea2460_32_multi_tensor_l2norm_kernel_mp_cu_25e125704cuda3std3__45__cpo6cbeginE)
_ZN63_INTERNAL_00ea2460_32_multi_tensor_l2norm_kernel_mp_cu_25e125704cuda3std3__45__cpo6cbeginE:
	.zero		1
	.type		_ZN63_INTERNAL_00ea2460_32_multi_tensor_l2norm_kernel_mp_cu_25e125704cuda3std6ranges3__45__cpo7advanceE,@object
	.size		_ZN63_INTERNAL_00ea2460_32_multi_tensor_l2norm_kernel_mp_cu_25e125704cuda3std6ranges3__45__cpo7advanceE,(_ZN63_INTERNAL_00ea2460_32_multi_tensor_l2norm_kernel_mp_cu_25e125704cuda3std3__45__cpo7crbeginE - _ZN63_INTERNAL_00ea2460_32_multi_tensor_l2norm_kernel_mp_cu_25e125704cuda3std6ranges3__45__cpo7advanceE)
_ZN63_INTERNAL_00ea2460_32_multi_tensor_l2norm_kernel_mp_cu_25e125704cuda3std6ranges3__45__cpo7advanceE:
	.zero		1
	.type		_ZN63_INTERNAL_00ea2460_32_multi_tensor_l2norm_kernel_mp_cu_25e125704cuda3std3__45__cpo7crbeginE,@object
	.size		_ZN63_INTERNAL_00ea2460_32_multi_tensor_l2norm_kernel_mp_cu_25e125704cuda3std3__45__cpo7crbeginE,(_ZN63_INTERNAL_00ea2460_32_multi_tensor_l2norm_kernel_mp_cu_25e125704cuda3std6ranges3__45__cpo4dataE - _ZN63_INTERNAL_00ea2460_32_multi_tensor_l2norm_kernel_mp_cu_25e125704cuda3std3__45__cpo7crbeginE)
_ZN63_INTERNAL_00ea2460_32_multi_tensor_l2norm_kernel_mp_cu_25e125704cuda3std3__45__cpo7crbeginE:
	.zero		1
	.type		_ZN63_INTERNAL_00ea2460_32_multi_tensor_l2norm_kernel_mp_cu_25e125704cuda3std6ranges3__45__cpo4dataE,@object
	.size		_ZN63_INTERNAL_00ea2460_32_multi_tensor_l2norm_kernel_mp_cu_25e125704cuda3std6ranges3__45__cpo4dataE,(_ZN63_INTERNAL_00ea2460_32_multi_tensor_l2norm_kernel_mp_cu_25e125704cuda3std6ranges3__45__cpo5beginE - _ZN63_INTERNAL_00ea2460_32_multi_tensor_l2norm_kernel_mp_cu_25e125704cuda3std6ranges3__45__cpo4dataE)
_ZN63_INTERNAL_00ea2460_32_multi_tensor_l2norm_kernel_mp_cu_25e125704cuda3std6ranges3__45__cpo4dataE:
	.zero		1
	.type		_ZN63_INTERNAL_00ea2460_32_multi_tensor_l2norm_kernel_mp_cu_25e125704cuda3std6ranges3__45__cpo5beginE,@object
	.size		_ZN63_INTERNAL_00ea2460_32_multi_tensor_l2norm_kernel_mp_cu_25e125704cuda3std6ranges3__45__cpo5beginE,(_ZN63_INTERNAL_00ea2460_32_multi_tensor_l2norm_kernel_mp_cu_25e125704cuda3std3__465_GLOBAL__N__00ea2460_32_multi_tensor_l2norm_kernel_mp_cu_25e125706ignoreE - _ZN63_INTERNAL_00ea2460_32_multi_tensor_l2norm_kernel_mp_cu_25e125704cuda3std6ranges3__45__cpo5beginE)
_ZN63_INTERNAL_00ea2460_32_multi_tensor_l2norm_kernel_mp_cu_25e125704cuda3std6ranges3__45__cpo5beginE:
	.zero		1
	.type		_ZN63_INTERNAL_00ea2460_32_multi_tensor_l2norm_kernel_mp_cu_25e125704cuda3std3__465_GLOBAL__N__00ea2460_32_multi_tensor_l2norm_kernel_mp_cu_25e125706ignoreE,@object
	.size		_ZN63_INTERNAL_00ea2460_32_multi_tensor_l2norm_kernel_mp_cu_25e125704cuda3std3__465_GLOBAL__N__00ea2460_32_multi_tensor_l2norm_kernel_mp_cu_25e125706ignoreE,(_ZN63_INTERNAL_00ea2460_32_multi_tensor_l2norm_kernel_mp_cu_25e125704cuda3std6ranges3__45__cpo4sizeE - _ZN63_INTERNAL_00ea2460_32_multi_tensor_l2norm_kernel_mp_cu_25e125704cuda3std3__465_GLOBAL__N__00ea2460_32_multi_tensor_l2norm_kernel_mp_cu_25e125706ignoreE)
_ZN63_INTERNAL_00ea2460_32_multi_tensor_l2norm_kernel_mp_cu_25e125704cuda3std3__465_GLOBAL__N__00ea2460_32_multi_tensor_l2norm_kernel_mp_cu_25e125706ignoreE:
	.zero		1
	.type		_ZN63_INTERNAL_00ea2460_32_multi_tensor_l2norm_kernel_mp_cu_25e125704cuda3std6ranges3__45__cpo4sizeE,@object
	.size		_ZN63_INTERNAL_00ea2460_32_multi_tensor_l2norm_kernel_mp_cu_25e125704cuda3std6ranges3__45__cpo4sizeE,(_ZN63_INTERNAL_00ea2460_32_multi_tensor_l2norm_kernel_mp_cu_25e125704cuda3std3__45__cpo5beginE - _ZN63_INTERNAL_00ea2460_32_multi_tensor_l2norm_kernel_mp_cu_25e125704cuda3std6ranges3__45__cpo4sizeE)
_ZN63_INTERNAL_00ea2460_32_multi_tensor_l2norm_kernel_mp_cu_25e125704cuda3std6ranges3__45__cpo4sizeE:
	.zero		1
	.type		_ZN63_INTERNAL_00ea2460_32_multi_tensor_l2norm_kernel_mp_cu_25e125704cuda3std3__45__cpo5beginE,@object
	.size		_ZN63_INTERNAL_00ea2460_32_multi_tensor_l2norm_kernel_mp_cu_25e125704cuda3std3__45__cpo5beginE,(_ZN63_INTERNAL_00ea2460_32_multi_tensor_l2norm_kernel_mp_cu_25e125704cuda3std6ranges3__45__cpo6cbeginE - _ZN63_INTERNAL_00ea2460_32_multi_tensor_l2norm_kernel_mp_cu_25e125704cuda3std3__45__cpo5beginE)
_ZN63_INTERNAL_00ea2460_32_multi_tensor_l2norm_kernel_mp_cu_25e125704cuda3std3__45__cpo5beginE:
	.zero		1
	.type		_ZN63_INTERNAL_00ea2460_32_multi_tensor_l2norm_kernel_mp_cu_25e125704cuda3std6ranges3__45__cpo6cbeginE,@object
	.size		_ZN63_INTERNAL_00ea2460_32_multi_tensor_l2norm_kernel_mp_cu_25e125704cuda3std6ranges3__45__cpo6cbeginE,(_ZN63_INTERNAL_00ea2460_32_multi_tensor_l2norm_kernel_mp_cu_25e125704cuda3std3__45__cpo6rbeginE - _ZN63_INTERNAL_00ea2460_32_multi_tensor_l2norm_kernel_mp_cu_25e125704cuda3std6ranges3__45__cpo6cbeginE)
_ZN63_INTERNAL_00ea2460_32_multi_tensor_l2norm_kernel_mp_cu_25e125704cuda3std6ranges3__45__cpo6cbeginE:
	.zero		1
	.type		_ZN63_INTERNAL_00ea2460_32_multi_tensor_l2norm_kernel_mp_cu_25e125704cuda3std3__45__cpo6rbeginE,@object
	.size		_ZN63_INTERNAL_00ea2460_32_multi_tensor_l2norm_kernel_mp_cu_25e125704cuda3std3__45__cpo6rbeginE,(_ZN63_INTERNAL_00ea2460_32_multi_tensor_l2norm_kernel_mp_cu_25e125704cuda3std6ranges3__45__cpo4nextE - _ZN63_INTERNAL_00ea2460_32_multi_tensor_l2norm_kernel_mp_cu_25e125704cuda3std3__45__cpo6rbeginE)
_ZN63_INTERNAL_00ea2460_32_multi_tensor_l2norm_kernel_mp_cu_25e125704cuda3std3__45__cpo6rbeginE:
	.zero		1
	.type		_ZN63_INTERNAL_00ea2460_32_multi_tensor_l2norm_kernel_mp_cu_25e125704cuda3std6ranges3__45__cpo4nextE,@object
	.size		_ZN63_INTERNAL_00ea2460_32_multi_tensor_l2norm_kernel_mp_cu_25e125704cuda3std6ranges3__45__cpo4nextE,(_ZN63_INTERNAL_00ea2460_32_multi_tensor_l2norm_kernel_mp_cu_25e125704cuda3std6ranges3__45__cpo4swapE - _ZN63_INTERNAL_00ea2460_32_multi_tensor_l2norm_kernel_mp_cu_25e125704cuda3std6ranges3__45__cpo4nextE)
_ZN63_INTERNAL_00ea2460_32_multi_tensor_l2norm_kernel_mp_cu_25e125704cuda3std6ranges3__45__cpo4nextE:
	.zero		1
	.type		_ZN63_INTERNAL_00ea2460_32_multi_tensor_l2norm_kernel_mp_cu_25e125704cuda3std6ranges3__45__cpo4swapE,@object
	.size		_ZN63_INTERNAL_00ea2460_32_multi_tensor_l2norm_kernel_mp_cu_25e125704cuda3std6ranges3__45__cpo4swapE,(_ZN63_INTERNAL_00ea2460_32_multi_tensor_l2norm_kernel_mp_cu_25e125704cuda3std3__420unreachable_sentinelE - _ZN63_INTERNAL_00ea2460_32_multi_tensor_l2norm_kernel_mp_cu_25e125704cuda3std6ranges3__45__cpo4swapE)
_ZN63_INTERNAL_00ea2460_32_multi_tensor_l2norm_kernel_mp_cu_25e125704cuda3std6ranges3__45__cpo4swapE:
	.zero		1
	.type		_ZN63_INTERNAL_00ea2460_32_multi_tensor_l2norm_kernel_mp_cu_25e125704cuda3std3__420unreachable_sentinelE,@object
	.size		_ZN63_INTERNAL_00ea2460_32_multi_tensor_l2norm_kernel_mp_cu_25e125704cuda3std3__420unreachable_sentinelE,(_ZN63_INTERNAL_00ea2460_32_multi_tensor_l2norm_kernel_mp_cu_25e125706thrust23THRUST_300001_SM_900_NS6system6detail10sequential3seqE - _ZN63_INTERNAL_00ea2460_32_multi_tensor_l2norm_kernel_mp_cu_25e125704cuda3std3__420unreachable_sentinelE)
_ZN63_INTERNAL_00ea2460_32_multi_tensor_l2norm_kernel_mp_cu_25e125704cuda3std3__420unreachable_sentinelE:
	.zero		1
	.type		_ZN63_INTERNAL_00ea2460_32_multi_tensor_l2norm_kernel_mp_cu_25e125706thrust23THRUST_300001_SM_900_NS6system6detail10sequential3seqE,@object
	.size		_ZN63_INTERNAL_00ea2460_32_multi_tensor_l2norm_kernel_mp_cu_25e125706thrust23THRUST_300001_SM_900_NS6system6detail10sequential3seqE,(_ZN63_INTERNAL_00ea2460_32_multi_tensor_l2norm_kernel_mp_cu_25e125704cuda3std3__45__cpo4cendE - _ZN63_INTERNAL_00ea2460_32_multi_tensor_l2norm_kernel_mp_cu_25e125706thrust23THRUST_300001_SM_900_NS6system6detail10sequential3seqE)
_ZN63_INTERNAL_00ea2460_32_multi_tensor_l2norm_kernel_mp_cu_25e125706thrust23THRUST_300001_SM_900_NS6system6detail10sequential3seqE:
	.zero		1
	.type		_ZN63_INTERNAL_00ea2460_32_multi_tensor_l2norm_kernel_mp_cu_25e125704cuda3std3__45__cpo4cendE,@object
	.size		_ZN63_INTERNAL_00ea2460_32_multi_tensor_l2norm_kernel_mp_cu_25e125704cuda3std3__45__cpo4cendE,(_ZN63_INTERNAL_00ea2460_32_multi_tensor_l2norm_kernel_mp_cu_25e125704cuda3std6ranges3__45__cpo9iter_swapE - _ZN63_INTERNAL_00ea2460_32_multi_tensor_l2norm_kernel_mp_cu_25e125704cuda3std3__45__cpo4cendE)
_ZN63_INTERNAL_00ea2460_32_multi_tensor_l2norm_kernel_mp_cu_25e125704cuda3std3__45__cpo4cendE:
	.zero		1
	.type		_ZN63_INTERNAL_00ea2460_32_multi_tensor_l2norm_kernel_mp_cu_25e125704cuda3std6ranges3__45__cpo9iter_swapE,@object
	.size		_ZN63_INTERNAL_00ea2460_32_multi_tensor_l2norm_kernel_mp_cu_25e125704cuda3std6ranges3__45__cpo9iter_swapE,(_ZN63_INTERNAL_00ea2460_32_multi_tensor_l2norm_kernel_mp_cu_25e125704cuda3std3__45__cpo5crendE - _ZN63_INTERNAL_00ea2460_32_multi_tensor_l2norm_kernel_mp_cu_25e125704cuda3std6ranges3__45__cpo9iter_swapE)
_ZN63_INTERNAL_00ea2460_32_multi_tensor_l2norm_kernel_mp_cu_25e125704cuda3std6ranges3__45__cpo9iter_swapE:
	.zero		1
	.type		_ZN63_INTERNAL_00ea2460_32_multi_tensor_l2norm_kernel_mp_cu_25e125704cuda3std3__45__cpo5crendE,@object
	.size		_ZN63_INTERNAL_00ea2460_32_multi_tensor_l2norm_kernel_mp_cu_25e125704cuda3std3__45__cpo5crendE,(_ZN63_INTERNAL_00ea2460_32_multi_tensor_l2norm_kernel_mp_cu_25e125704cuda3std6ranges3__45__cpo5cdataE - _ZN63_INTERNAL_00ea2460_32_multi_tensor_l2norm_kernel_mp_cu_25e125704cuda3std3__45__cpo5crendE)
_ZN63_INTERNAL_00ea2460_32_multi_tensor_l2norm_kernel_mp_cu_25e125704cuda3std3__45__cpo5crendE:
	.zero		1
	.type		_ZN63_INTERNAL_00ea2460_32_multi_tensor_l2norm_kernel_mp_cu_25e125704cuda3std6ranges3__45__cpo5cdataE,@object
	.size		_ZN63_INTERNAL_00ea2460_32_multi_tensor_l2norm_kernel_mp_cu_25e125704cuda3std6ranges3__45__cpo5cdataE,(_ZN63_INTERNAL_00ea2460_32_multi_tensor_l2norm_kernel_mp_cu_25e125704cuda3std6ranges3__45__cpo3endE - _ZN63_INTERNAL_00ea2460_32_multi_tensor_l2norm_kernel_mp_cu_25e125704cuda3std6ranges3__45__cpo5cdataE)
_ZN63_INTERNAL_00ea2460_32_multi_tensor_l2norm_kernel_mp_cu_25e125704cuda3std6ranges3__45__cpo5cdataE:
	.zero		1
	.type		_ZN63_INTERNAL_00ea2460_32_multi_tensor_l2norm_kernel_mp_cu_25e125704cuda3std6ranges3__45__cpo3endE,@object
	.size		_ZN63_INTERNAL_00ea2460_32_multi_tensor_l2norm_kernel_mp_cu_25e125704cuda3std6ranges3__45__cpo3endE,(_ZN63_INTERNAL_00ea2460_32_multi_tensor_l2norm_kernel_mp_cu_25e125704cuda3std3__419piecewise_constructE - _ZN63_INTERNAL_00ea2460_32_multi_tensor_l2norm_kernel_mp_cu_25e125704cuda3std6ranges3__45__cpo3endE)
_ZN63_INTERNAL_00ea2460_32_multi_tensor_l2norm_kernel_mp_cu_25e125704cuda3std6ranges3__45__cpo3endE:
	.zero		1
	.type		_ZN63_INTERNAL_00ea2460_32_multi_tensor_l2norm_kernel_mp_cu_25e125704cuda3std3__419piecewise_constructE,@object
	.size		_ZN63_INTERNAL_00ea2460_32_multi_tensor_l2norm_kernel_mp_cu_25e125704cuda3std3__419piecewise_constructE,(_ZN63_INTERNAL_00ea2460_32_multi_tensor_l2norm_kernel_mp_cu_25e125704cuda3std6ranges3__45__cpo5ssizeE - _ZN63_INTERNAL_00ea2460_32_multi_tensor_l2norm_kernel_mp_cu_25e125704cuda3std3__419piecewise_constructE)
_ZN63_INTERNAL_00ea2460_32_multi_tensor_l2norm_kernel_mp_cu_25e125704cuda3std3__419piecewise_constructE:
	.zero		1
	.type		_ZN63_INTERNAL_00ea2460_32_multi_tensor_l2norm_kernel_mp_cu_25e125704cuda3std6ranges3__45__cpo5ssizeE,@object
	.size		_ZN63_INTERNAL_00ea2460_32_multi_tensor_l2norm_kernel_mp_cu_25e125704cuda3std6ranges3__45__cpo5ssizeE,(_ZN63_INTERNAL_00ea2460_32_multi_tensor_l2norm_kernel_mp_cu_25e125704cuda3std3__45__cpo3endE - _ZN63_INTERNAL_00ea2460_32_multi_tensor_l2norm_kernel_mp_cu_25e125704cuda3std6ranges3__45__cpo5ssizeE)
_ZN63_INTERNAL_00ea2460_32_multi_tensor_l2norm_kernel_mp_cu_25e125704cuda3std6ranges3__45__cpo5ssizeE:
	.zero		1
	.type		_ZN63_INTERNAL_00ea2460_32_multi_tensor_l2norm_kernel_mp_cu_25e125704cuda3std3__45__cpo3endE,@object
	.size		_ZN63_INTERNAL_00ea2460_32_multi_tensor_l2norm_kernel_mp_cu_25e125704cuda3std3__45__cpo3endE,(_ZN63_INTERNAL_00ea2460_32_multi_tensor_l2norm_kernel_mp_cu_25e125704cuda3std6ranges3__45__cpo4cendE - _ZN63_INTERNAL_00ea2460_32_multi_tensor_l2norm_kernel_mp_cu_25e125704cuda3std3__45__cpo3endE)
_ZN63_INTERNAL_00ea2460_32_multi_tensor_l2norm_kernel_mp_cu_25e125704cuda3std3__45__cpo3endE:
	.zero		1
	.type		_ZN63_INTERNAL_00ea2460_32_multi_tensor_l2norm_kernel_mp_cu_25e125704cuda3std6ranges3__45__cpo4cendE,@object
	.size		_ZN63_INTERNAL_00ea2460_32_multi_tensor_l2norm_kernel_mp_cu_25e125704cuda3std6ranges3__45__cpo4cendE,(_ZN63_INTERNAL_00ea2460_32_multi_tensor_l2norm_kernel_mp_cu_25e125704cuda3std3__45__cpo4rendE - _ZN63_INTERNAL_00ea2460_32_multi_tensor_l2norm_kernel_mp_cu_25e125704cuda3std6ranges3__45__cpo4cendE)
_ZN63_INTERNAL_00ea2460_32_multi_tensor_l2norm_kernel_mp_cu_25e125704cuda3std6ranges3__45__cpo4cendE:
	.zero		1
	.type		_ZN63_INTERNAL_00ea2460_32_multi_tensor_l2norm_kernel_mp_cu_25e125704cuda3std3__45__cpo4rendE,@object
	.size		_ZN63_INTERNAL_00ea2460_32_multi_tensor_l2norm_kernel_mp_cu_25e125704cuda3std3__45__cpo4rendE,(_ZN63_INTERNAL_00ea2460_32_multi_tensor_l2norm_kernel_mp_cu_25e125704cuda3std6ranges3__45__cpo4prevE - _ZN63_INTERNAL_00ea2460_32_multi_tensor_l2norm_kernel_mp_cu_25e125704cuda3std3__45__cpo4rendE)
_ZN63_INTERNAL_00ea2460_32_multi_tensor_l2norm_kernel_mp_cu_25e125704cuda3std3__45__cpo4rendE:
	.zero		1
	.type		_ZN63_INTERNAL_00ea2460_32_multi_tensor_l2norm_kernel_mp_cu_25e125704cuda3std6ranges3__45__cpo4prevE,@object
	.size		_ZN63_INTERNAL_00ea2460_32_multi_tensor_l2norm_kernel_mp_cu_25e125704cuda3std6ranges3__45__cpo4prevE,(_ZN63_INTERNAL_00ea2460_32_multi_tensor_l2norm_kernel_mp_cu_25e125704cuda3std6ranges3__45__cpo9iter_moveE - _ZN63_INTERNAL_00ea2460_32_multi_tensor_l2norm_kernel_mp_cu_25e125704cuda3std6ranges3__45__cpo4prevE)
_ZN63_INTERNAL_00ea2460_32_multi_tensor_l2norm_kernel_mp_cu_25e125704cuda3std6ranges3__45__cpo4prevE:
	.zero		1
	.type		_ZN63_INTERNAL_00ea2460_32_multi_tensor_l2norm_kernel_mp_cu_25e125704cuda3std6ranges3__45__cpo9iter_moveE,@object
	.size		_ZN63_INTERNAL_00ea2460_32_multi_tensor_l2norm_kernel_mp_cu_25e125704cuda3std6ranges3__45__cpo9iter_moveE,(.L_13 - _ZN63_INTERNAL_00ea2460_32_multi_tensor_l2norm_kernel_mp_cu_25e125704cuda3std6ranges3__45__cpo9iter_moveE)
_ZN63_INTERNAL_00ea2460_32_multi_tensor_l2norm_kernel_mp_cu_25e125704cuda3std6ranges3__45__cpo9iter_moveE:
	.zero		1
.L_13:


//--------------------- .nv.shared._Z25multi_tensor_apply_kernelI18TensorListMetadataILi1EE13L2NormFunctorIN3c104HalfEEJPfS6_biEEvlPViT_T0_DpT1_ --------------------------
	.section	.nv.shared._Z25multi_tensor_apply_kernelI18TensorListMetadataILi1EE13L2NormFunctorIN3c104HalfEEJPfS6_biEEvlPViT_T0_DpT1_,"aw",@nobits
	.sectionflags	@""
	.align	4
.nv.shared._Z25multi_tensor_apply_kernelI18TensorListMetadataILi1EE13L2NormFunctorIN3c104HalfEEJPfS6_biEEvlPViT_T0_DpT1_:
	.zero		3072


//--------------------- .nv.shared._Z25multi_tensor_apply_kernelI18TensorListMetadataILi1EE13L2NormFunctorIfEJPfS4_biEEvlPViT_T0_DpT1_ --------------------------
	.section	.nv.shared._Z25multi_tensor_apply_kernelI18TensorListMetadataILi1EE13L2NormFunctorIfEJPfS4_biEEvlPViT_T0_DpT1_,"aw",@nobits
	.sectionflags	@""
	.align	4
.nv.shared._Z25multi_tensor_apply_kernelI18TensorListMetadataILi1EE13L2NormFunctorIfEJPfS4_biEEvlPViT_T0_DpT1_:
	.zero		3072


//--------------------- .nv.shared._Z7cleanupPfS_S_S_biPVi --------------------------
	.section	.nv.shared._Z7cleanupPfS_S_S_biPVi,"aw",@nobits
	.sectionflags	@""
	.align	4
.nv.shared._Z7cleanupPfS_S_S_biPVi:
	.zero		3072


//--------------------- .nv.constant0._Z25multi_tensor_apply_kernelI18TensorListMetadataILi1EE13L2NormFunctorIN3c108BFloat16EEJPfS6_biEEvlPViT_T0_DpT1_ --------------------------
	.section	.nv.constant0._Z25multi_tensor_apply_kernelI18TensorListMetadataILi1EE13L2NormFunctorIN3c108BFloat16EEJPfS6_biEEvlPViT_T0_DpT1_,"a",@progbits
	.sectionflags	@""
	.align	4
.nv.constant0._Z25multi_tensor_apply_kernelI18TensorListMetadataILi1EE13L2NormFunctorIN3c108BFloat16EEJPfS6_biEEvlPViT_T0_DpT1_:
	.zero		3944


//--------------------- .nv.constant0._Z25multi_tensor_apply_kernelI18TensorListMetadataILi1EE13L2NormFunctorIN3c104HalfEEJPfS6_biEEvlPViT_T0_DpT1_ --------------------------
	.section	.nv.constant0._Z25multi_tensor_apply_kernelI18TensorListMetadataILi1EE13L2NormFunctorIN3c104HalfEEJPfS6_biEEvlPViT_T0_DpT1_,"a",@progbits
	.sectionflags	@""
	.align	4
.nv.constant0._Z25multi_tensor_apply_kernelI18TensorListMetadataILi1EE13L2NormFunctorIN3c104HalfEEJPfS6_biEEvlPViT_T0_DpT1_:
	.zero		3944


//--------------------- .nv.constant0._Z25multi_tensor_apply_kernelI18TensorListMetadataILi1EE13L2NormFunctorIfEJPfS4_biEEvlPViT_T0_DpT1_ --------------------------
	.section	.nv.constant0._Z25multi_tensor_apply_kernelI18TensorListMetadataILi1EE13L2NormFunctorIfEJPfS4_biEEvlPViT_T0_DpT1_,"a",@progbits
	.sectionflags	@""
	.align	4
.nv.constant0._Z25multi_tensor_apply_kernelI18TensorListMetadataILi1EE13L2NormFunctorIfEJPfS4_biEEvlPViT_T0_DpT1_:
	.zero		3944


//--------------------- .nv.constant0._Z7cleanupPfS_S_S_biPVi --------------------------
	.section	.nv.constant0._Z7cleanupPfS_S_S_biPVi,"a",@progbits
	.sectionflags	@""
	.align	4
.nv.constant0._Z7cleanupPfS_S_S_biPVi:
	.zero		576


//--------------------- SYMBOLS --------------------------

	.type		.nv.reservedSmem.offset0,@object
	.size		.nv.reservedSmem.offset0,0x4
